//
// Generated by NVIDIA NVVM Compiler
//
// Compiler Build ID: CL-36424714
// Cuda compilation tools, release 13.0, V13.0.88
// Based on NVVM 20.0.0
//

.version 9.0
.target sm_100
.address_size 64

	// .globl	_Z13create_voxelsP5voxelffffffff

.visible .entry _Z13create_voxelsP5voxelffffffff(
	.param .u64 .ptr .align 1 _Z13create_voxelsP5voxelffffffff_param_0,
	.param .f32 _Z13create_voxelsP5voxelffffffff_param_1,
	.param .f32 _Z13create_voxelsP5voxelffffffff_param_2,
	.param .f32 _Z13create_voxelsP5voxelffffffff_param_3,
	.param .f32 _Z13create_voxelsP5voxelffffffff_param_4,
	.param .f32 _Z13create_voxelsP5voxelffffffff_param_5,
	.param .f32 _Z13create_voxelsP5voxelffffffff_param_6,
	.param .f32 _Z13create_voxelsP5voxelffffffff_param_7,
	.param .f32 _Z13create_voxelsP5voxelffffffff_param_8
)
{
	.reg .pred 	%p<2>;
	.reg .b16 	%rs<2>;
	.reg .b32 	%r<5>;
	.reg .b32 	%f<14>;
	.reg .b64 	%rd<8>;

	ld.param.u64 	%rd1, [_Z13create_voxelsP5voxelffffffff_param_0];
	ld.param.f32 	%f1, [_Z13create_voxelsP5voxelffffffff_param_1];
	ld.param.f32 	%f2, [_Z13create_voxelsP5voxelffffffff_param_3];
	ld.param.f32 	%f3, [_Z13create_voxelsP5voxelffffffff_param_5];
	ld.param.f32 	%f4, [_Z13create_voxelsP5voxelffffffff_param_6];
	ld.param.f32 	%f5, [_Z13create_voxelsP5voxelffffffff_param_7];
	ld.param.f32 	%f6, [_Z13create_voxelsP5voxelffffffff_param_8];
	cvta.to.global.u64 	%rd2, %rd1;
	mov.u32 	%r1, %ctaid.x;
	mov.u32 	%r2, %nctaid.y;
	mul.lo.s32 	%r3, %r1, %r2;
	cvt.u64.u32 	%rd3, %r3;
	mov.u32 	%r4, %ctaid.y;
	cvt.u64.u32 	%rd4, %r4;
	add.s64 	%rd5, %rd3, %rd4;
	shl.b64 	%rd6, %rd5, 4;
	add.s64 	%rd7, %rd2, %rd6;
	cvt.rn.f32.u32 	%f7, %r1;
	fma.rn.f32 	%f8, %f3, %f7, %f1;
	cvt.rn.f32.u32 	%f9, %r4;
	fma.rn.f32 	%f10, %f4, %f9, %f2;
	mul.f32 	%f11, %f10, %f10;
	fma.rn.f32 	%f12, %f8, %f8, %f11;
	sqrt.rn.f32 	%f13, %f12;
	setp.lt.f32 	%p1, %f13, %f5;
	selp.u16 	%rs1, 1, 0, %p1;
	st.global.u8 	[%rd7+12], %rs1;
	st.global.f32 	[%rd7], %f8;
	st.global.f32 	[%rd7+4], %f10;
	st.global.f32 	[%rd7+8], %f6;
	ret;

}
	// .globl	_Z16initialize_anodeP6sensorffPfffS1_f
.visible .entry _Z16initialize_anodeP6sensorffPfffS1_f(
	.param .u64 .ptr .align 1 _Z16initialize_anodeP6sensorffPfffS1_f_param_0,
	.param .f32 _Z16initialize_anodeP6sensorffPfffS1_f_param_1,
	.param .f32 _Z16initialize_anodeP6sensorffPfffS1_f_param_2,
	.param .u64 .ptr .align 1 _Z16initialize_anodeP6sensorffPfffS1_f_param_3,
	.param .f32 _Z16initialize_anodeP6sensorffPfffS1_f_param_4,
	.param .f32 _Z16initialize_anodeP6sensorffPfffS1_f_param_5,
	.param .u64 .ptr .align 1 _Z16initialize_anodeP6sensorffPfffS1_f_param_6,
	.param .f32 _Z16initialize_anodeP6sensorffPfffS1_f_param_7
)
{
	.reg .pred 	%p<10>;
	.reg .b16 	%rs<2>;
	.reg .b32 	%r<3>;
	.reg .b32 	%f<12>;
	.reg .b64 	%rd<13>;

	ld.param.u64 	%rd3, [_Z16initialize_anodeP6sensorffPfffS1_f_param_0];
	ld.param.f32 	%f5, [_Z16initialize_anodeP6sensorffPfffS1_f_param_1];
	ld.param.f32 	%f6, [_Z16initialize_anodeP6sensorffPfffS1_f_param_2];
	ld.param.u64 	%rd4, [_Z16initialize_anodeP6sensorffPfffS1_f_param_3];
	ld.param.f32 	%f2, [_Z16initialize_anodeP6sensorffPfffS1_f_param_4];
	ld.param.f32 	%f3, [_Z16initialize_anodeP6sensorffPfffS1_f_param_5];
	ld.param.u64 	%rd2, [_Z16initialize_anodeP6sensorffPfffS1_f_param_6];
	ld.param.f32 	%f4, [_Z16initialize_anodeP6sensorffPfffS1_f_param_7];
	cvta.to.global.u64 	%rd5, %rd3;
	cvta.to.global.u64 	%rd6, %rd4;
	mov.u32 	%r1, %ctaid.x;
	mul.wide.u32 	%rd7, %r1, 12;
	add.s64 	%rd1, %rd5, %rd7;
	mul.wide.u32 	%rd8, %r1, 4;
	add.s64 	%rd9, %rd6, %rd8;
	ld.global.f32 	%f7, [%rd9];
	sub.f32 	%f8, %f5, %f4;
	setp.leu.f32 	%p4, %f7, %f8;
	add.f32 	%f9, %f6, %f4;
	setp.geu.f32 	%p5, %f7, %f9;
	mov.pred 	%p9, 0;
	or.pred  	%p6, %p4, %p5;
	@%p6 bra 	$L__BB1_3;
	cvta.to.global.u64 	%rd10, %rd2;
	add.s64 	%rd12, %rd10, %rd8;
	ld.global.f32 	%f1, [%rd12];
	sub.f32 	%f10, %f2, %f4;
	setp.leu.f32 	%p8, %f1, %f10;
	@%p8 bra 	$L__BB1_3;
	add.f32 	%f11, %f3, %f4;
	setp.lt.f32 	%p9, %f1, %f11;
$L__BB1_3:
	selp.u16 	%rs1, 1, 0, %p9;
	st.global.u8 	[%rd1+8], %rs1;
	mov.b32 	%r2, 0;
	st.global.u32 	[%rd1+4], %r2;
	st.global.u32 	[%rd1], %r1;
	ret;

}
	// .globl	_Z21create_anode_responseP6sensorPiPf
.visible .entry _Z21create_anode_responseP6sensorPiPf(
	.param .u64 .ptr .align 1 _Z21create_anode_responseP6sensorPiPf_param_0,
	.param .u64 .ptr .align 1 _Z21create_anode_responseP6sensorPiPf_param_1,
	.param .u64 .ptr .align 1 _Z21create_anode_responseP6sensorPiPf_param_2
)
{
	.reg .b32 	%r<3>;
	.reg .b32 	%f<2>;
	.reg .b64 	%rd<12>;

	ld.param.u64 	%rd1, [_Z21create_anode_responseP6sensorPiPf_param_0];
	ld.param.u64 	%rd2, [_Z21create_anode_responseP6sensorPiPf_param_1];
	ld.param.u64 	%rd3, [_Z21create_anode_responseP6sensorPiPf_param_2];
	cvta.to.global.u64 	%rd4, %rd1;
	cvta.to.global.u64 	%rd5, %rd3;
	cvta.to.global.u64 	%rd6, %rd2;
	mov.u32 	%r1, %ctaid.x;
	mul.wide.u32 	%rd7, %r1, 4;
	add.s64 	%rd8, %rd6, %rd7;
	ld.global.u32 	%r2, [%rd8];
	add.s64 	%rd9, %rd5, %rd7;
	ld.global.f32 	%f1, [%rd9];
	mul.wide.s32 	%rd10, %r2, 12;
	add.s64 	%rd11, %rd4, %rd10;
	st.global.f32 	[%rd11+4], %f1;
	ret;

}
	// .globl	_Z22compute_active_sensorsPbP6sensorP5voxelPfS4_if
.visible .entry _Z22compute_active_sensorsPbP6sensorP5voxelPfS4_if(
	.param .u64 .ptr .align 1 _Z22compute_active_sensorsPbP6sensorP5voxelPfS4_if_param_0,
	.param .u64 .ptr .align 1 _Z22compute_active_sensorsPbP6sensorP5voxelPfS4_if_param_1,
	.param .u64 .ptr .align 1 _Z22compute_active_sensorsPbP6sensorP5voxelPfS4_if_param_2,
	.param .u64 .ptr .align 1 _Z22compute_active_sensorsPbP6sensorP5voxelPfS4_if_param_3,
	.param .u64 .ptr .align 1 _Z22compute_active_sensorsPbP6sensorP5voxelPfS4_if_param_4,
	.param .u32 _Z22compute_active_sensorsPbP6sensorP5voxelPfS4_if_param_5,
	.param .f32 _Z22compute_active_sensorsPbP6sensorP5voxelPfS4_if_param_6
)
{
	.reg .pred 	%p<55>;
	.reg .b16 	%rs<16>;
	.reg .b32 	%r<42>;
	.reg .b32 	%f<137>;
	.reg .b64 	%rd<77>;

	ld.param.u64 	%rd11, [_Z22compute_active_sensorsPbP6sensorP5voxelPfS4_if_param_0];
	ld.param.u64 	%rd12, [_Z22compute_active_sensorsPbP6sensorP5voxelPfS4_if_param_1];
	ld.param.u64 	%rd10, [_Z22compute_active_sensorsPbP6sensorP5voxelPfS4_if_param_2];
	ld.param.u64 	%rd13, [_Z22compute_active_sensorsPbP6sensorP5voxelPfS4_if_param_3];
	ld.param.u64 	%rd14, [_Z22compute_active_sensorsPbP6sensorP5voxelPfS4_if_param_4];
	ld.param.u32 	%r15, [_Z22compute_active_sensorsPbP6sensorP5voxelPfS4_if_param_5];
	ld.param.f32 	%f1, [_Z22compute_active_sensorsPbP6sensorP5voxelPfS4_if_param_6];
	cvta.to.global.u64 	%rd1, %rd11;
	cvta.to.global.u64 	%rd2, %rd14;
	cvta.to.global.u64 	%rd3, %rd13;
	cvta.to.global.u64 	%rd4, %rd12;
	setp.lt.s32 	%p1, %r15, 1;
	@%p1 bra 	$L__BB3_12;
	cvta.to.global.u64 	%rd15, %rd10;
	mov.u32 	%r17, %ctaid.x;
	mul.lo.s32 	%r1, %r15, %r17;
	mul.wide.u32 	%rd16, %r17, 16;
	add.s64 	%rd5, %rd15, %rd16;
	and.b32  	%r2, %r15, 7;
	setp.lt.u32 	%p2, %r15, 8;
	mov.b32 	%r40, 0;
	@%p2 bra 	$L__BB3_4;
	and.b32  	%r40, %r15, 2147483640;
	neg.s32 	%r38, %r40;
	add.s64 	%rd6, %rd1, 3;
	add.s64 	%rd76, %rd4, 48;
	mov.u32 	%r37, %r1;
$L__BB3_3:
	.pragma "nounroll";
	cvt.s64.s32 	%rd17, %r37;
	add.s64 	%rd18, %rd6, %rd17;
	ld.global.u32 	%r18, [%rd76+-48];
	ld.global.f32 	%f2, [%rd5];
	mul.wide.s32 	%rd19, %r18, 4;
	add.s64 	%rd20, %rd3, %rd19;
	ld.global.f32 	%f3, [%rd20];
	sub.f32 	%f4, %f2, %f3;
	ld.global.f32 	%f5, [%rd5+4];
	add.s64 	%rd21, %rd2, %rd19;
	ld.global.f32 	%f6, [%rd21];
	sub.f32 	%f7, %f5, %f6;
	abs.f32 	%f8, %f4;
	setp.le.f32 	%p3, %f8, %f1;
	abs.f32 	%f9, %f7;
	setp.le.f32 	%p4, %f9, %f1;
	and.pred  	%p5, %p3, %p4;
	selp.u16 	%rs1, 1, 0, %p5;
	st.global.u8 	[%rd18+-3], %rs1;
	ld.global.u32 	%r19, [%rd76+-36];
	ld.global.f32 	%f11, [%rd5];
	mul.wide.s32 	%rd22, %r19, 4;
	add.s64 	%rd23, %rd3, %rd22;
	ld.global.f32 	%f12, [%rd23];
	sub.f32 	%f13, %f11, %f12;
	ld.global.f32 	%f14, [%rd5+4];
	add.s64 	%rd24, %rd2, %rd22;
	ld.global.f32 	%f15, [%rd24];
	sub.f32 	%f16, %f14, %f15;
	abs.f32 	%f17, %f13;
	setp.le.f32 	%p6, %f17, %f1;
	abs.f32 	%f18, %f16;
	setp.le.f32 	%p7, %f18, %f1;
	and.pred  	%p8, %p6, %p7;
	selp.u16 	%rs2, 1, 0, %p8;
	st.global.u8 	[%rd18+-2], %rs2;
	ld.global.u32 	%r20, [%rd76+-24];
	ld.global.f32 	%f20, [%rd5];
	mul.wide.s32 	%rd25, %r20, 4;
	add.s64 	%rd26, %rd3, %rd25;
	ld.global.f32 	%f21, [%rd26];
	sub.f32 	%f22, %f20, %f21;
	ld.global.f32 	%f23, [%rd5+4];
	add.s64 	%rd27, %rd2, %rd25;
	ld.global.f32 	%f24, [%rd27];
	sub.f32 	%f25, %f23, %f24;
	abs.f32 	%f26, %f22;
	setp.le.f32 	%p9, %f26, %f1;
	abs.f32 	%f27, %f25;
	setp.le.f32 	%p10, %f27, %f1;
	and.pred  	%p11, %p9, %p10;
	selp.u16 	%rs3, 1, 0, %p11;
	st.global.u8 	[%rd18+-1], %rs3;
	ld.global.u32 	%r21, [%rd76+-12];
	ld.global.f32 	%f29, [%rd5];
	mul.wide.s32 	%rd28, %r21, 4;
	add.s64 	%rd29, %rd3, %rd28;
	ld.global.f32 	%f30, [%rd29];
	sub.f32 	%f31, %f29, %f30;
	ld.global.f32 	%f32, [%rd5+4];
	add.s64 	%rd30, %rd2, %rd28;
	ld.global.f32 	%f33, [%rd30];
	sub.f32 	%f34, %f32, %f33;
	abs.f32 	%f35, %f31;
	setp.le.f32 	%p12, %f35, %f1;
	abs.f32 	%f36, %f34;
	setp.le.f32 	%p13, %f36, %f1;
	and.pred  	%p14, %p12, %p13;
	selp.u16 	%rs4, 1, 0, %p14;
	st.global.u8 	[%rd18], %rs4;
	ld.global.u32 	%r22, [%rd76];
	ld.global.f32 	%f38, [%rd5];
	mul.wide.s32 	%rd31, %r22, 4;
	add.s64 	%rd32, %rd3, %rd31;
	ld.global.f32 	%f39, [%rd32];
	sub.f32 	%f40, %f38, %f39;
	ld.global.f32 	%f41, [%rd5+4];
	add.s64 	%rd33, %rd2, %rd31;
	ld.global.f32 	%f42, [%rd33];
	sub.f32 	%f43, %f41, %f42;
	abs.f32 	%f44, %f40;
	setp.le.f32 	%p15, %f44, %f1;
	abs.f32 	%f45, %f43;
	setp.le.f32 	%p16, %f45, %f1;
	and.pred  	%p17, %p15, %p16;
	selp.u16 	%rs5, 1, 0, %p17;
	st.global.u8 	[%rd18+1], %rs5;
	ld.global.u32 	%r23, [%rd76+12];
	ld.global.f32 	%f47, [%rd5];
	mul.wide.s32 	%rd34, %r23, 4;
	add.s64 	%rd35, %rd3, %rd34;
	ld.global.f32 	%f48, [%rd35];
	sub.f32 	%f49, %f47, %f48;
	ld.global.f32 	%f50, [%rd5+4];
	add.s64 	%rd36, %rd2, %rd34;
	ld.global.f32 	%f51, [%rd36];
	sub.f32 	%f52, %f50, %f51;
	abs.f32 	%f53, %f49;
	setp.le.f32 	%p18, %f53, %f1;
	abs.f32 	%f54, %f52;
	setp.le.f32 	%p19, %f54, %f1;
	and.pred  	%p20, %p18, %p19;
	selp.u16 	%rs6, 1, 0, %p20;
	st.global.u8 	[%rd18+2], %rs6;
	ld.global.u32 	%r24, [%rd76+24];
	ld.global.f32 	%f56, [%rd5];
	mul.wide.s32 	%rd37, %r24, 4;
	add.s64 	%rd38, %rd3, %rd37;
	ld.global.f32 	%f57, [%rd38];
	sub.f32 	%f58, %f56, %f57;
	ld.global.f32 	%f59, [%rd5+4];
	add.s64 	%rd39, %rd2, %rd37;
	ld.global.f32 	%f60, [%rd39];
	sub.f32 	%f61, %f59, %f60;
	abs.f32 	%f62, %f58;
	setp.le.f32 	%p21, %f62, %f1;
	abs.f32 	%f63, %f61;
	setp.le.f32 	%p22, %f63, %f1;
	and.pred  	%p23, %p21, %p22;
	selp.u16 	%rs7, 1, 0, %p23;
	st.global.u8 	[%rd18+3], %rs7;
	ld.global.u32 	%r25, [%rd76+36];
	ld.global.f32 	%f65, [%rd5];
	mul.wide.s32 	%rd40, %r25, 4;
	add.s64 	%rd41, %rd3, %rd40;
	ld.global.f32 	%f66, [%rd41];
	sub.f32 	%f67, %f65, %f66;
	ld.global.f32 	%f68, [%rd5+4];
	add.s64 	%rd42, %rd2, %rd40;
	ld.global.f32 	%f69, [%rd42];
	sub.f32 	%f70, %f68, %f69;
	abs.f32 	%f71, %f67;
	setp.le.f32 	%p24, %f71, %f1;
	abs.f32 	%f72, %f70;
	setp.le.f32 	%p25, %f72, %f1;
	and.pred  	%p26, %p24, %p25;
	selp.u16 	%rs8, 1, 0, %p26;
	st.global.u8 	[%rd18+4], %rs8;
	add.s32 	%r38, %r38, 8;
	add.s32 	%r37, %r37, 8;
	add.s64 	%rd76, %rd76, 96;
	setp.ne.s32 	%p27, %r38, 0;
	@%p27 bra 	$L__BB3_3;
$L__BB3_4:
	setp.eq.s32 	%p28, %r2, 0;
	@%p28 bra 	$L__BB3_12;
	and.b32  	%r10, %r15, 3;
	setp.lt.u32 	%p29, %r2, 4;
	@%p29 bra 	$L__BB3_7;
	add.s32 	%r26, %r40, %r1;
	mul.wide.u32 	%rd43, %r40, 12;
	add.s64 	%rd44, %rd4, %rd43;
	ld.global.u32 	%r27, [%rd44];
	ld.global.f32 	%f74, [%rd5];
	mul.wide.s32 	%rd45, %r27, 4;
	add.s64 	%rd46, %rd3, %rd45;
	ld.global.f32 	%f75, [%rd46];
	sub.f32 	%f76, %f74, %f75;
	ld.global.f32 	%f77, [%rd5+4];
	add.s64 	%rd47, %rd2, %rd45;
	ld.global.f32 	%f78, [%rd47];
	sub.f32 	%f79, %f77, %f78;
	abs.f32 	%f80, %f76;
	setp.le.f32 	%p30, %f80, %f1;
	abs.f32 	%f81, %f79;
	setp.le.f32 	%p31, %f81, %f1;
	and.pred  	%p32, %p30, %p31;
	selp.u16 	%rs9, 1, 0, %p32;
	cvt.s64.s32 	%rd48, %r26;
	add.s64 	%rd49, %rd1, %rd48;
	st.global.u8 	[%rd49], %rs9;
	ld.global.u32 	%r28, [%rd44+12];
	ld.global.f32 	%f83, [%rd5];
	mul.wide.s32 	%rd50, %r28, 4;
	add.s64 	%rd51, %rd3, %rd50;
	ld.global.f32 	%f84, [%rd51];
	sub.f32 	%f85, %f83, %f84;
	ld.global.f32 	%f86, [%rd5+4];
	add.s64 	%rd52, %rd2, %rd50;
	ld.global.f32 	%f87, [%rd52];
	sub.f32 	%f88, %f86, %f87;
	abs.f32 	%f89, %f85;
	setp.le.f32 	%p33, %f89, %f1;
	abs.f32 	%f90, %f88;
	setp.le.f32 	%p34, %f90, %f1;
	and.pred  	%p35, %p33, %p34;
	selp.u16 	%rs10, 1, 0, %p35;
	st.global.u8 	[%rd49+1], %rs10;
	ld.global.u32 	%r29, [%rd44+24];
	ld.global.f32 	%f92, [%rd5];
	mul.wide.s32 	%rd53, %r29, 4;
	add.s64 	%rd54, %rd3, %rd53;
	ld.global.f32 	%f93, [%rd54];
	sub.f32 	%f94, %f92, %f93;
	ld.global.f32 	%f95, [%rd5+4];
	add.s64 	%rd55, %rd2, %rd53;
	ld.global.f32 	%f96, [%rd55];
	sub.f32 	%f97, %f95, %f96;
	abs.f32 	%f98, %f94;
	setp.le.f32 	%p36, %f98, %f1;
	abs.f32 	%f99, %f97;
	setp.le.f32 	%p37, %f99, %f1;
	and.pred  	%p38, %p36, %p37;
	selp.u16 	%rs11, 1, 0, %p38;
	st.global.u8 	[%rd49+2], %rs11;
	ld.global.u32 	%r30, [%rd44+36];
	ld.global.f32 	%f101, [%rd5];
	mul.wide.s32 	%rd56, %r30, 4;
	add.s64 	%rd57, %rd3, %rd56;
	ld.global.f32 	%f102, [%rd57];
	sub.f32 	%f103, %f101, %f102;
	ld.global.f32 	%f104, [%rd5+4];
	add.s64 	%rd58, %rd2, %rd56;
	ld.global.f32 	%f105, [%rd58];
	sub.f32 	%f106, %f104, %f105;
	abs.f32 	%f107, %f103;
	setp.le.f32 	%p39, %f107, %f1;
	abs.f32 	%f108, %f106;
	setp.le.f32 	%p40, %f108, %f1;
	and.pred  	%p41, %p39, %p40;
	selp.u16 	%rs12, 1, 0, %p41;
	st.global.u8 	[%rd49+3], %rs12;
	add.s32 	%r40, %r40, 4;
$L__BB3_7:
	setp.eq.s32 	%p42, %r10, 0;
	@%p42 bra 	$L__BB3_12;
	setp.eq.s32 	%p43, %r10, 1;
	@%p43 bra 	$L__BB3_10;
	add.s32 	%r31, %r40, %r1;
	mul.wide.u32 	%rd59, %r40, 12;
	add.s64 	%rd60, %rd4, %rd59;
	ld.global.u32 	%r32, [%rd60];
	ld.global.f32 	%f110, [%rd5];
	mul.wide.s32 	%rd61, %r32, 4;
	add.s64 	%rd62, %rd3, %rd61;
	ld.global.f32 	%f111, [%rd62];
	sub.f32 	%f112, %f110, %f111;
	ld.global.f32 	%f113, [%rd5+4];
	add.s64 	%rd63, %rd2, %rd61;
	ld.global.f32 	%f114, [%rd63];
	sub.f32 	%f115, %f113, %f114;
	abs.f32 	%f116, %f112;
	setp.le.f32 	%p44, %f116, %f1;
	abs.f32 	%f117, %f115;
	setp.le.f32 	%p45, %f117, %f1;
	and.pred  	%p46, %p44, %p45;
	selp.u16 	%rs13, 1, 0, %p46;
	cvt.s64.s32 	%rd64, %r31;
	add.s64 	%rd65, %rd1, %rd64;
	st.global.u8 	[%rd65], %rs13;
	ld.global.u32 	%r33, [%rd60+12];
	ld.global.f32 	%f119, [%rd5];
	mul.wide.s32 	%rd66, %r33, 4;
	add.s64 	%rd67, %rd3, %rd66;
	ld.global.f32 	%f120, [%rd67];
	sub.f32 	%f121, %f119, %f120;
	ld.global.f32 	%f122, [%rd5+4];
	add.s64 	%rd68, %rd2, %rd66;
	ld.global.f32 	%f123, [%rd68];
	sub.f32 	%f124, %f122, %f123;
	abs.f32 	%f125, %f121;
	setp.le.f32 	%p47, %f125, %f1;
	abs.f32 	%f126, %f124;
	setp.le.f32 	%p48, %f126, %f1;
	and.pred  	%p49, %p47, %p48;
	selp.u16 	%rs14, 1, 0, %p49;
	st.global.u8 	[%rd65+1], %rs14;
	add.s32 	%r40, %r40, 2;
$L__BB3_10:
	and.b32  	%r34, %r15, 1;
	setp.eq.b32 	%p50, %r34, 1;
	not.pred 	%p51, %p50;
	@%p51 bra 	$L__BB3_12;
	add.s32 	%r35, %r40, %r1;
	mul.wide.u32 	%rd69, %r40, 12;
	add.s64 	%rd70, %rd4, %rd69;
	ld.global.u32 	%r36, [%rd70];
	ld.global.f32 	%f128, [%rd5];
	mul.wide.s32 	%rd71, %r36, 4;
	add.s64 	%rd72, %rd3, %rd71;
	ld.global.f32 	%f129, [%rd72];
	sub.f32 	%f130, %f128, %f129;
	ld.global.f32 	%f131, [%rd5+4];
	add.s64 	%rd73, %rd2, %rd71;
	ld.global.f32 	%f132, [%rd73];
	sub.f32 	%f133, %f131, %f132;
	abs.f32 	%f134, %f130;
	setp.le.f32 	%p52, %f134, %f1;
	abs.f32 	%f135, %f133;
	setp.le.f32 	%p53, %f135, %f1;
	and.pred  	%p54, %p52, %p53;
	selp.u16 	%rs15, 1, 0, %p54;
	cvt.s64.s32 	%rd74, %r35;
	add.s64 	%rd75, %rd1, %rd74;
	st.global.u8 	[%rd75], %rs15;
$L__BB3_12:
	ret;

}


// ===== COMPILED SASS (sm_100) =====

	.target	sm_100

	.elftype	@"ET_EXEC"


//--------------------- .note.nv.tkinfo           --------------------------
	.section	.note.nv.tkinfo,"",@"SHT_NOTE"
	.sectionflags	@"SHF_NOTE_NV_TKINFO"
	.tkinfo
        /*0018*/ 	.word	0x00000002
        /*0030*/ 	.string	""
        /*0030*/ 	.string	"ptxas"
        /*0030*/ 	.string	"Cuda compilation tools, release 13.0, V13.0.88"
        /*0030*/ 	.string	"Build cuda_13.0.r13.0/compiler.36424714_0"
        /*0030*/ 	.string	"-arch sm_100 -m 64 "



//--------------------- .note.nv.cuinfo           --------------------------
	.section	.note.nv.cuinfo,"",@"SHT_NOTE"
	.sectionflags	@"SHF_NOTE_NV_CUINFO"
        /*0018*/ 	.short	0x0002
        /*001a*/ 	.short	0x0064
        /*001c*/ 	.short	0x0082
	.zero		2


//--------------------- .nv.info                  --------------------------
	.section	.nv.info,"",@"SHT_CUDA_INFO"
	.align	4


	//----- nvinfo : EIATTR_REGCOUNT
	.align		4
        /*0000*/ 	.byte	0x04, 0x2f
        /*0002*/ 	.short	(.L_1 - .L_0)
	.align		4
.L_0:
        /*0004*/ 	.word	index@(_Z13create_voxelsP5voxelffffffff)
        /*0008*/ 	.word	0x0000000e


	//----- nvinfo : EIATTR_FRAME_SIZE
	.align		4
.L_1:
        /*000c*/ 	.byte	0x04, 0x11
        /*000e*/ 	.short	(.L_3 - .L_2)
	.align		4
.L_2:
        /*0010*/ 	.word	index@($__internal_0_$__cuda_sm20_sqrt_rn_f32_slowpath)
        /*0014*/ 	.word	0x00000000


	//----- nvinfo : EIATTR_FRAME_SIZE
	.align		4
.L_3:
        /*0018*/ 	.byte	0x04, 0x11
        /*001a*/ 	.short	(.L_5 - .L_4)
	.align		4
.L_4:
        /*001c*/ 	.word	index@(_Z13create_voxelsP5voxelffffffff)
        /*0020*/ 	.word	0x00000000


	//----- nvinfo : EIATTR_REGCOUNT
	.align		4
.L_5:
        /*0024*/ 	.byte	0x04, 0x2f
        /*0026*/ 	.short	(.L_7 - .L_6)
	.align		4
.L_6:
        /*0028*/ 	.word	index@(_Z16initialize_anodeP6sensorffPfffS1_f)
        /*002c*/ 	.word	0x0000000e


	//----- nvinfo : EIATTR_FRAME_SIZE
	.align		4
.L_7:
        /*0030*/ 	.byte	0x04, 0x11
        /*0032*/ 	.short	(.L_9 - .L_8)
	.align		4
.L_8:
        /*0034*/ 	.word	index@(_Z16initialize_anodeP6sensorffPfffS1_f)
        /*0038*/ 	.word	0x00000000


	//----- nvinfo : EIATTR_REGCOUNT
	.align		4
.L_9:
        /*003c*/ 	.byte	0x04, 0x2f
        /*003e*/ 	.short	(.L_11 - .L_10)
	.align		4
.L_10:
        /*0040*/ 	.word	index@(_Z21create_anode_responseP6sensorPiPf)
        /*0044*/ 	.word	0x0000000a


	//----- nvinfo : EIATTR_FRAME_SIZE
	.align		4
.L_11:
        /*0048*/ 	.byte	0x04, 0x11
        /*004a*/ 	.short	(.L_13 - .L_12)
	.align		4
.L_12:
        /*004c*/ 	.word	index@(_Z21create_anode_responseP6sensorPiPf)
        /*0050*/ 	.word	0x00000000


	//----- nvinfo : EIATTR_REGCOUNT
	.align		4
.L_13:
        /*0054*/ 	.byte	0x04, 0x2f
        /*0056*/ 	.short	(.L_15 - .L_14)
	.align		4
.L_14:
        /*0058*/ 	.word	index@(_Z22compute_active_sensorsPbP6sensorP5voxelPfS4_if)
        /*005c*/ 	.word	0x0000001c


	//----- nvinfo : EIATTR_FRAME_SIZE
	.align		4
.L_15:
        /*0060*/ 	.byte	0x04, 0x11
        /*0062*/ 	.short	(.L_17 - .L_16)
	.align		4
.L_16:
        /*0064*/ 	.word	index@(_Z22compute_active_sensorsPbP6sensorP5voxelPfS4_if)
        /*0068*/ 	.word	0x00000000


	//----- nvinfo : EIATTR_MIN_STACK_SIZE
	.align		4
.L_17:
        /*006c*/ 	.byte	0x04, 0x12
        /*006e*/ 	.short	(.L_19 - .L_18)
	.align		4
.L_18:
        /*0070*/ 	.word	index@(_Z22compute_active_sensorsPbP6sensorP5voxelPfS4_if)
        /*0074*/ 	.word	0x00000000


	//----- nvinfo : EIATTR_MIN_STACK_SIZE
	.align		4
.L_19:
        /*0078*/ 	.byte	0x04, 0x12
        /*007a*/ 	.short	(.L_21 - .L_20)
	.align		4
.L_20:
        /*007c*/ 	.word	index@(_Z21create_anode_responseP6sensorPiPf)
        /*0080*/ 	.word	0x00000000


	//----- nvinfo : EIATTR_MIN_STACK_SIZE
	.align		4
.L_21:
        /*0084*/ 	.byte	0x04, 0x12
        /*0086*/ 	.short	(.L_23 - .L_22)
	.align		4
.L_22:
        /*0088*/ 	.word	index@(_Z16initialize_anodeP6sensorffPfffS1_f)
        /*008c*/ 	.word	0x00000000


	//----- nvinfo : EIATTR_MIN_STACK_SIZE
	.align		4
.L_23:
        /*0090*/ 	.byte	0x04, 0x12
        /*0092*/ 	.short	(.L_25 - .L_24)
	.align		4
.L_24:
        /*0094*/ 	.word	index@(_Z13create_voxelsP5voxelffffffff)
        /*0098*/ 	.word	0x00000000
.L_25:


//--------------------- .nv.compat                --------------------------
	.section	.nv.compat,"",@"SHT_CUDA_COMPAT_INFO"
	.align	4
        /*0000*/ 	.byte	0x02, 0x09, 0x00, 0x00, 0x02, 0x02, 0x01, 0x00, 0x02, 0x05, 0x05, 0x00, 0x03, 0x07, 0x01, 0x01
        /*0010*/ 	.byte	0x02, 0x03, 0x00, 0x00, 0x02, 0x06, 0x01, 0x00, 0x04, 0x0b, 0x08, 0x00, 0x01, 0x00, 0x00, 0x00
        /*0020*/ 	.byte	0x00, 0x00, 0x00, 0x00


//--------------------- .nv.info._Z22compute_active_sensorsPbP6sensorP5voxelPfS4_if --------------------------
	.section	.nv.info._Z22compute_active_sensorsPbP6sensorP5voxelPfS4_if,"",@"SHT_CUDA_INFO"
	.sectionflags	@""
	.align	4


	//----- nvinfo : EIATTR_CUDA_API_VERSION
	.align		4
        /*0000*/ 	.byte	0x04, 0x37
        /*0002*/ 	.short	(.L_27 - .L_26)
.L_26:
        /*0004*/ 	.word	0x00000082


	//----- nvinfo : EIATTR_KPARAM_INFO
	.align		4
.L_27:
        /*0008*/ 	.byte	0x04, 0x17
        /*000a*/ 	.short	(.L_29 - .L_28)
.L_28:
        /*000c*/ 	.word	0x00000000
        /*0010*/ 	.short	0x0006
        /*0012*/ 	.short	0x002c
        /*0014*/ 	.byte	0x00, 0xf0, 0x11, 0x00


	//----- nvinfo : EIATTR_KPARAM_INFO
	.align		4
.L_29:
        /*0018*/ 	.byte	0x04, 0x17
        /*001a*/ 	.short	(.L_31 - .L_30)
.L_30:
        /*001c*/ 	.word	0x00000000
        /*0020*/ 	.short	0x0005
        /*0022*/ 	.short	0x0028
        /*0024*/ 	.byte	0x00, 0xf0, 0x11, 0x00


	//----- nvinfo : EIATTR_KPARAM_INFO
	.align		4
.L_31:
        /*0028*/ 	.byte	0x04, 0x17
        /*002a*/ 	.short	(.L_33 - .L_32)
.L_32:
        /*002c*/ 	.word	0x00000000
        /*0030*/ 	.short	0x0004
        /*0032*/ 	.short	0x0020
        /*0034*/ 	.byte	0x00, 0xf5, 0x21, 0x00


	//----- nvinfo : EIATTR_KPARAM_INFO
	.align		4
.L_33:
        /*0038*/ 	.byte	0x04, 0x17
        /*003a*/ 	.short	(.L_35 - .L_34)
.L_34:
        /*003c*/ 	.word	0x00000000
        /*0040*/ 	.short	0x0003
        /*0042*/ 	.short	0x0018
        /*0044*/ 	.byte	0x00, 0xf5, 0x21, 0x00


	//----- nvinfo : EIATTR_KPARAM_INFO
	.align		4
.L_35:
        /*0048*/ 	.byte	0x04, 0x17
        /*004a*/ 	.short	(.L_37 - .L_36)
.L_36:
        /*004c*/ 	.word	0x00000000
        /*0050*/ 	.short	0x0002
        /*0052*/ 	.short	0x0010
        /*0054*/ 	.byte	0x00, 0xf5, 0x21, 0x00


	//----- nvinfo : EIATTR_KPARAM_INFO
	.align		4
.L_37:
        /*0058*/ 	.byte	0x04, 0x17
        /*005a*/ 	.short	(.L_39 - .L_38)
.L_38:
        /*005c*/ 	.word	0x00000000
        /*0060*/ 	.short	0x0001
        /*0062*/ 	.short	0x0008
        /*0064*/ 	.byte	0x00, 0xf5, 0x21, 0x00


	//----- nvinfo : EIATTR_KPARAM_INFO
	.align		4
.L_39:
        /*0068*/ 	.byte	0x04, 0x17
        /*006a*/ 	.short	(.L_41 - .L_40)
.L_40:
        /*006c*/ 	.word	0x00000000
        /*0070*/ 	.short	0x0000
        /*0072*/ 	.short	0x0000
        /*0074*/ 	.byte	0x00, 0xf5, 0x21, 0x00


	//----- nvinfo : EIATTR_SPARSE_MMA_MASK
	.align		4
.L_41:
        /*0078*/ 	.byte	0x03, 0x50
        /*007a*/ 	.short	0x0000


	//----- nvinfo : EIATTR_MAXREG_COUNT
	.align		4
        /*007c*/ 	.byte	0x03, 0x1b
        /*007e*/ 	.short	0x00ff


	//----- nvinfo : EIATTR_MERCURY_ISA_VERSION
	.align		4
        /*0080*/ 	.byte	0x03, 0x5f
        /*0082*/ 	.short	0x0101


	//----- nvinfo : EIATTR_VRC_CTA_INIT_COUNT
	.align		4
        /*0084*/ 	.byte	0x02, 0x4a
	.zero		1
	.zero		1


	//----- nvinfo : EIATTR_EXIT_INSTR_OFFSETS
	.align		4
        /*0088*/ 	.byte	0x04, 0x1c
        /*008a*/ 	.short	(.L_43 - .L_42)


	//   ....[0]....
.L_42:
        /*008c*/ 	.word	0x00000030


	//   ....[1]....
        /*0090*/ 	.word	0x000008b0


	//   ....[2]....
        /*0094*/ 	.word	0x00000ce0


	//   ....[3]....
        /*0098*/ 	.word	0x00000f70


	//   ....[4]....
        /*009c*/ 	.word	0x000010e0


	//----- nvinfo : EIATTR_CBANK_PARAM_SIZE
	.align		4
.L_43:
        /*00a0*/ 	.byte	0x03, 0x19
        /*00a2*/ 	.short	0x0030


	//----- nvinfo : EIATTR_PARAM_CBANK
	.align		4
        /*00a4*/ 	.byte	0x04, 0x0a
        /*00a6*/ 	.short	(.L_45 - .L_44)
	.align		4
.L_44:
        /*00a8*/ 	.word	index@(.nv.constant0._Z22compute_active_sensorsPbP6sensorP5voxelPfS4_if)
        /*00ac*/ 	.short	0x0380
        /*00ae*/ 	.short	0x0030


	//----- nvinfo : EIATTR_SW_WAR
	.align		4
.L_45:
        /*00b0*/ 	.byte	0x04, 0x36
        /*00b2*/ 	.short	(.L_47 - .L_46)
.L_46:
        /*00b4*/ 	.word	0x00000008
.L_47:


//--------------------- .nv.info._Z21create_anode_responseP6sensorPiPf --------------------------
	.section	.nv.info._Z21create_anode_responseP6sensorPiPf,"",@"SHT_CUDA_INFO"
	.sectionflags	@""
	.align	4


	//----- nvinfo : EIATTR_CUDA_API_VERSION
	.align		4
        /*0000*/ 	.byte	0x04, 0x37
        /*0002*/ 	.short	(.L_49 - .L_48)
.L_48:
        /*0004*/ 	.word	0x00000082


	//----- nvinfo : EIATTR_KPARAM_INFO
	.align		4
.L_49:
        /*0008*/ 	.byte	0x04, 0x17
        /*000a*/ 	.short	(.L_51 - .L_50)
.L_50:
        /*000c*/ 	.word	0x00000000
        /*0010*/ 	.short	0x0002
        /*0012*/ 	.short	0x0010
        /*0014*/ 	.byte	0x00, 0xf5, 0x21, 0x00


	//----- nvinfo : EIATTR_KPARAM_INFO
	.align		4
.L_51:
        /*0018*/ 	.byte	0x04, 0x17
        /*001a*/ 	.short	(.L_53 - .L_52)
.L_52:
        /*001c*/ 	.word	0x00000000
        /*0020*/ 	.short	0x0001
        /*0022*/ 	.short	0x0008
        /*0024*/ 	.byte	0x00, 0xf5, 0x21, 0x00


	//----- nvinfo : EIATTR_KPARAM_INFO
	.align		4
.L_53:
        /*0028*/ 	.byte	0x04, 0x17
        /*002a*/ 	.short	(.L_55 - .L_54)
.L_54:
        /*002c*/ 	.word	0x00000000
        /*0030*/ 	.short	0x0000
        /*0032*/ 	.short	0x0000
        /*0034*/ 	.byte	0x00, 0xf5, 0x21, 0x00


	//----- nvinfo : EIATTR_SPARSE_MMA_MASK
	.align		4
.L_55:
        /*0038*/ 	.byte	0x03, 0x50
        /*003a*/ 	.short	0x0000


	//----- nvinfo : EIATTR_MAXREG_COUNT
	.align		4
        /*003c*/ 	.byte	0x03, 0x1b
        /*003e*/ 	.short	0x00ff


	//----- nvinfo : EIATTR_MERCURY_ISA_VERSION
	.align		4
        /*0040*/ 	.byte	0x03, 0x5f
        /*0042*/ 	.short	0x0101


	//----- nvinfo : EIATTR_VRC_CTA_INIT_COUNT
	.align		4
        /*0044*/ 	.byte	0x02, 0x4a
	.zero		1
	.zero		1


	//----- nvinfo : EIATTR_EXIT_INSTR_OFFSETS
	.align		4
        /*0048*/ 	.byte	0x04, 0x1c
        /*004a*/ 	.short	(.L_57 - .L_56)


	//   ....[0]....
.L_56:
        /*004c*/ 	.word	0x000000c0


	//----- nvinfo : EIATTR_CBANK_PARAM_SIZE
	.align		4
.L_57:
        /*0050*/ 	.byte	0x03, 0x19
        /*0052*/ 	.short	0x0018


	//----- nvinfo : EIATTR_PARAM_CBANK
	.align		4
        /*0054*/ 	.byte	0x04, 0x0a
        /*0056*/ 	.short	(.L_59 - .L_58)
	.align		4
.L_58:
        /*0058*/ 	.word	index@(.nv.constant0._Z21create_anode_responseP6sensorPiPf)
        /*005c*/ 	.short	0x0380
        /*005e*/ 	.short	0x0018


	//----- nvinfo : EIATTR_SW_WAR
	.align		4
.L_59:
        /*0060*/ 	.byte	0x04, 0x36
        /*0062*/ 	.short	(.L_61 - .L_60)
.L_60:
        /*0064*/ 	.word	0x00000008
.L_61:


//--------------------- .nv.info._Z16initialize_anodeP6sensorffPfffS1_f --------------------------
	.section	.nv.info._Z16initialize_anodeP6sensorffPfffS1_f,"",@"SHT_CUDA_INFO"
	.sectionflags	@""
	.align	4


	//----- nvinfo : EIATTR_CUDA_API_VERSION
	.align		4
        /*0000*/ 	.byte	0x04, 0x37
        /*0002*/ 	.short	(.L_63 - .L_62)
.L_62:
        /*0004*/ 	.word	0x00000082


	//----- nvinfo : EIATTR_KPARAM_INFO
	.align		4
.L_63:
        /*0008*/ 	.byte	0x04, 0x17
        /*000a*/ 	.short	(.L_65 - .L_64)
.L_64:
        /*000c*/ 	.word	0x00000000
        /*0010*/ 	.short	0x0007
        /*0012*/ 	.short	0x0028
        /*0014*/ 	.byte	0x00, 0xf0, 0x11, 0x00


	//----- nvinfo : EIATTR_KPARAM_INFO
	.align		4
.L_65:
        /*0018*/ 	.byte	0x04, 0x17
        /*001a*/ 	.short	(.L_67 - .L_66)
.L_66:
        /*001c*/ 	.word	0x00000000
        /*0020*/ 	.short	0x0006
        /*0022*/ 	.short	0x0020
        /*0024*/ 	.byte	0x00, 0xf5, 0x21, 0x00


	//----- nvinfo : EIATTR_KPARAM_INFO
	.align		4
.L_67:
        /*0028*/ 	.byte	0x04, 0x17
        /*002a*/ 	.short	(.L_69 - .L_68)
.L_68:
        /*002c*/ 	.word	0x00000000
        /*0030*/ 	.short	0x0005
        /*0032*/ 	.short	0x001c
        /*0034*/ 	.byte	0x00, 0xf0, 0x11, 0x00


	//----- nvinfo : EIATTR_KPARAM_INFO
	.align		4
.L_69:
        /*0038*/ 	.byte	0x04, 0x17
        /*003a*/ 	.short	(.L_71 - .L_70)
.L_70:
        /*003c*/ 	.word	0x00000000
        /*0040*/ 	.short	0x0004
        /*0042*/ 	.short	0x0018
        /*0044*/ 	.byte	0x00, 0xf0, 0x11, 0x00


	//----- nvinfo : EIATTR_KPARAM_INFO
	.align		4
.L_71:
        /*0048*/ 	.byte	0x04, 0x17
        /*004a*/ 	.short	(.L_73 - .L_72)
.L_72:
        /*004c*/ 	.word	0x00000000
        /*0050*/ 	.short	0x0003
        /*0052*/ 	.short	0x0010
        /*0054*/ 	.byte	0x00, 0xf5, 0x21, 0x00


	//----- nvinfo : EIATTR_KPARAM_INFO
	.align		4
.L_73:
        /*0058*/ 	.byte	0x04, 0x17
        /*005a*/ 	.short	(.L_75 - .L_74)
.L_74:
        /*005c*/ 	.word	0x00000000
        /*0060*/ 	.short	0x0002
        /*0062*/ 	.short	0x000c
        /*0064*/ 	.byte	0x00, 0xf0, 0x11, 0x00


	//----- nvinfo : EIATTR_KPARAM_INFO
	.align		4
.L_75:
        /*0068*/ 	.byte	0x04, 0x17
        /*006a*/ 	.short	(.L_77 - .L_76)
.L_76:
        /*006c*/ 	.word	0x00000000
        /*0070*/ 	.short	0x0001
        /*0072*/ 	.short	0x0008
        /*0074*/ 	.byte	0x00, 0xf0, 0x11, 0x00


	//----- nvinfo : EIATTR_KPARAM_INFO
	.align		4
.L_77:
        /*0078*/ 	.byte	0x04, 0x17
        /*007a*/ 	.short	(.L_79 - .L_78)
.L_78:
        /*007c*/ 	.word	0x00000000
        /*0080*/ 	.short	0x0000
        /*0082*/ 	.short	0x0000
        /*0084*/ 	.byte	0x00, 0xf5, 0x21, 0x00


	//----- nvinfo : EIATTR_SPARSE_MMA_MASK
	.align		4
.L_79:
        /*0088*/ 	.byte	0x03, 0x50
        /*008a*/ 	.short	0x0000


	//----- nvinfo : EIATTR_MAXREG_COUNT
	.align		4
        /*008c*/ 	.byte	0x03, 0x1b
        /*008e*/ 	.short	0x00ff


	//----- nvinfo : EIATTR_MERCURY_ISA_VERSION
	.align		4
        /*0090*/ 	.byte	0x03, 0x5f
        /*0092*/ 	.short	0x0101


	//----- nvinfo : EIATTR_VRC_CTA_INIT_COUNT
	.align		4
        /*0094*/ 	.byte	0x02, 0x4a
	.zero		1
	.zero		1


	//----- nvinfo : EIATTR_EXIT_INSTR_OFFSETS
	.align		4
        /*0098*/ 	.byte	0x04, 0x1c
        /*009a*/ 	.short	(.L_81 - .L_80)


	//   ....[0]....
.L_80:
        /*009c*/ 	.word	0x000001d0


	//----- nvinfo : EIATTR_CBANK_PARAM_SIZE
	.align		4
.L_81:
        /*00a0*/ 	.byte	0x03, 0x19
        /*00a2*/ 	.short	0x002c


	//----- nvinfo : EIATTR_PARAM_CBANK
	.align		4
        /*00a4*/ 	.byte	0x04, 0x0a
        /*00a6*/ 	.short	(.L_83 - .L_82)
	.align		4
.L_82:
        /*00a8*/ 	.word	index@(.nv.constant0._Z16initialize_anodeP6sensorffPfffS1_f)
        /*00ac*/ 	.short	0x0380
        /*00ae*/ 	.short	0x002c


	//----- nvinfo : EIATTR_SW_WAR
	.align		4
.L_83:
        /*00b0*/ 	.byte	0x04, 0x36
        /*00b2*/ 	.short	(.L_85 - .L_84)
.L_84:
        /*00b4*/ 	.word	0x00000008
.L_85:


//--------------------- .nv.info._Z13create_voxelsP5voxelffffffff --------------------------
	.section	.nv.info._Z13create_voxelsP5voxelffffffff,"",@"SHT_CUDA_INFO"
	.sectionflags	@""
	.align	4


	//----- nvinfo : EIATTR_CUDA_API_VERSION
	.align		4
        /*0000*/ 	.byte	0x04, 0x37
        /*0002*/ 	.short	(.L_87 - .L_86)
.L_86:
        /*0004*/ 	.word	0x00000082


	//----- nvinfo : EIATTR_KPARAM_INFO
	.align		4
.L_87:
        /*0008*/ 	.byte	0x04, 0x17
        /*000a*/ 	.short	(.L_89 - .L_88)
.L_88:
        /*000c*/ 	.word	0x00000000
        /*0010*/ 	.short	0x0008
        /*0012*/ 	.short	0x0024
        /*0014*/ 	.byte	0x00, 0xf0, 0x11, 0x00


	//----- nvinfo : EIATTR_KPARAM_INFO
	.align		4
.L_89:
        /*0018*/ 	.byte	0x04, 0x17
        /*001a*/ 	.short	(.L_91 - .L_90)
.L_90:
        /*001c*/ 	.word	0x00000000
        /*0020*/ 	.short	0x0007
        /*0022*/ 	.short	0x0020
        /*0024*/ 	.byte	0x00, 0xf0, 0x11, 0x00


	//----- nvinfo : EIATTR_KPARAM_INFO
	.align		4
.L_91:
        /*0028*/ 	.byte	0x04, 0x17
        /*002a*/ 	.short	(.L_93 - .L_92)
.L_92:
        /*002c*/ 	.word	0x00000000
        /*0030*/ 	.short	0x0006
        /*0032*/ 	.short	0x001c
        /*0034*/ 	.byte	0x00, 0xf0, 0x11, 0x00


	//----- nvinfo : EIATTR_KPARAM_INFO
	.align		4
.L_93:
        /*0038*/ 	.byte	0x04, 0x17
        /*003a*/ 	.short	(.L_95 - .L_94)
.L_94:
        /*003c*/ 	.word	0x00000000
        /*0040*/ 	.short	0x0005
        /*0042*/ 	.short	0x0018
        /*0044*/ 	.byte	0x00, 0xf0, 0x11, 0x00


	//----- nvinfo : EIATTR_KPARAM_INFO
	.align		4
.L_95:
        /*0048*/ 	.byte	0x04, 0x17
        /*004a*/ 	.short	(.L_97 - .L_96)
.L_96:
        /*004c*/ 	.word	0x00000000
        /*0050*/ 	.short	0x0004
        /*0052*/ 	.short	0x0014
        /*0054*/ 	.byte	0x00, 0xf0, 0x11, 0x00


	//----- nvinfo : EIATTR_KPARAM_INFO
	.align		4
.L_97:
        /*0058*/ 	.byte	0x04, 0x17
        /*005a*/ 	.short	(.L_99 - .L_98)
.L_98:
        /*005c*/ 	.word	0x00000000
        /*0060*/ 	.short	0x0003
        /*0062*/ 	.short	0x0010
        /*0064*/ 	.byte	0x00, 0xf0, 0x11, 0x00


	//----- nvinfo : EIATTR_KPARAM_INFO
	.align		4
.L_99:
        /*0068*/ 	.byte	0x04, 0x17
        /*006a*/ 	.short	(.L_101 - .L_100)
.L_100:
        /*006c*/ 	.word	0x00000000
        /*0070*/ 	.short	0x0002
        /*0072*/ 	.short	0x000c
        /*0074*/ 	.byte	0x00, 0xf0, 0x11, 0x00


	//----- nvinfo : EIATTR_KPARAM_INFO
	.align		4
.L_101:
        /*0078*/ 	.byte	0x04, 0x17
        /*007a*/ 	.short	(.L_103 - .L_102)
.L_102:
        /*007c*/ 	.word	0x00000000
        /*0080*/ 	.short	0x0001
        /*0082*/ 	.short	0x0008
        /*0084*/ 	.byte	0x00, 0xf0, 0x11, 0x00


	//----- nvinfo : EIATTR_KPARAM_INFO
	.align		4
.L_103:
        /*0088*/ 	.byte	0x04, 0x17
        /*008a*/ 	.short	(.L_105 - .L_104)
.L_104:
        /*008c*/ 	.word	0x00000000
        /*0090*/ 	.short	0x0000
        /*0092*/ 	.short	0x0000
        /*0094*/ 	.byte	0x00, 0xf5, 0x21, 0x00


	//----- nvinfo : EIATTR_SPARSE_MMA_MASK
	.align		4
.L_105:
        /*0098*/ 	.byte	0x03, 0x50
        /*009a*/ 	.short	0x0000


	//----- nvinfo : EIATTR_MAXREG_COUNT
	.align		4
        /*009c*/ 	.byte	0x03, 0x1b
        /*009e*/ 	.short	0x00ff


	//----- nvinfo : EIATTR_MERCURY_ISA_VERSION
	.align		4
        /*00a0*/ 	.byte	0x03, 0x5f
        /*00a2*/ 	.short	0x0101


	//----- nvinfo : EIATTR_VRC_CTA_INIT_COUNT
	.align		4
        /*00a4*/ 	.byte	0x02, 0x4a
	.zero		1
	.zero		1


	//----- nvinfo : EIATTR_EXIT_INSTR_OFFSETS
	.align		4
        /*00a8*/ 	.byte	0x04, 0x1c
        /*00aa*/ 	.short	(.L_107 - .L_106)


	//   ....[0]....
.L_106:
        /*00ac*/ 	.word	0x00000290


	//----- nvinfo : EIATTR_CRS_STACK_SIZE
	.align		4
.L_107:
        /*00b0*/ 	.byte	0x04, 0x1e
        /*00b2*/ 	.short	(.L_109 - .L_108)
.L_108:
        /*00b4*/ 	.word	0x00000000


	//----- nvinfo : EIATTR_CBANK_PARAM_SIZE
	.align		4
.L_109:
        /*00b8*/ 	.byte	0x03, 0x19
        /*00ba*/ 	.short	0x0028


	//----- nvinfo : EIATTR_PARAM_CBANK
	.align		4
        /*00bc*/ 	.byte	0x04, 0x0a
        /*00be*/ 	.short	(.L_111 - .L_110)
	.align		4
.L_110:
        /*00c0*/ 	.word	index@(.nv.constant0._Z13create_voxelsP5voxelffffffff)
        /*00c4*/ 	.short	0x0380
        /*00c6*/ 	.short	0x0028


	//----- nvinfo : EIATTR_SW_WAR
	.align		4
.L_111:
        /*00c8*/ 	.byte	0x04, 0x36
        /*00ca*/ 	.short	(.L_113 - .L_112)
.L_112:
        /*00cc*/ 	.word	0x00000008
.L_113:


//--------------------- .nv.callgraph             --------------------------
	.section	.nv.callgraph,"",@"SHT_CUDA_CALLGRAPH"
	.align	4
	.sectionentsize	8
	.align		4
        /*0000*/ 	.word	0x00000000
	.align		4
        /*0004*/ 	.word	0xffffffff
	.align		4
        /*0008*/ 	.word	0x00000000
	.align		4
        /*000c*/ 	.word	0xfffffffe
	.align		4
        /*0010*/ 	.word	0x00000000
	.align		4
        /*0014*/ 	.word	0xfffffffd
	.align		4
        /*0018*/ 	.word	0x00000000
	.align		4
        /*001c*/ 	.word	0xfffffffc


//--------------------- .text._Z22compute_active_sensorsPbP6sensorP5voxelPfS4_if --------------------------
	.section	.text._Z22compute_active_sensorsPbP6sensorP5voxelPfS4_if,"ax",@progbits
	.align	128
        .global         _Z22compute_active_sensorsPbP6sensorP5voxelPfS4_if
        .type           _Z22compute_active_sensorsPbP6sensorP5voxelPfS4_if,@function
        .size           _Z22compute_active_sensorsPbP6sensorP5voxelPfS4_if,(.L_x_13 - _Z22compute_active_sensorsPbP6sensorP5voxelPfS4_if)
        .other          _Z22compute_active_sensorsPbP6sensorP5voxelPfS4_if,@"STO_CUDA_ENTRY STV_DEFAULT"
_Z22compute_active_sensorsPbP6sensorP5voxelPfS4_if:
.text._Z22compute_active_sensorsPbP6sensorP5voxelPfS4_if:
[----:B------:R-:W-:Y:S08]  /*0000*/  LDC R1, c[0x0][0x37c] ;  /* 0x0000df00ff017b82 */ /* 0x000ff00000000800 */
[----:B------:R-:W0:Y:S02]  /*0010*/  LDC R0, c[0x0][0x3a8] ;  /* 0x0000ea00ff007b82 */ /* 0x000e240000000800 */
[----:B0-----:R-:W-:-:S13]  /*0020*/  ISETP.GE.AND P0, PT, R0, 0x1, PT ;  /* 0x000000010000780c */ /* 0x001fda0003f06270 */
[----:B------:R-:W-:Y:S05]  /*0030*/  @!P0 EXIT ;  /* 0x000000000000894d */ /* 0x000fea0003800000 */
[----:B------:R-:W0:Y:S01]  /*0040*/  S2R R5, SR_CTAID.X ;  /* 0x0000000000057919 */ /* 0x000e220000002500 */
[----:B------:R-:W0:Y:S01]  /*0050*/  LDC.64 R2, c[0x0][0x390] ;  /* 0x0000e400ff027b82 */ /* 0x000e220000000a00 */
[C---:B------:R-:W-:Y:S01]  /*0060*/  ISETP.GE.U32.AND P0, PT, R0.reuse, 0x8, PT ;  /* 0x000000080000780c */ /* 0x040fe20003f06070 */
[----:B------:R-:W1:Y:S01]  /*0070*/  LDCU.64 UR6, c[0x0][0x358] ;  /* 0x00006b00ff0677ac */ /* 0x000e620008000a00 */
[----:B------:R-:W-:Y:S01]  /*0080*/  LOP3.LUT R22, R0, 0x7, RZ, 0xc0, !PT ;  /* 0x0000000700167812 */ /* 0x000fe200078ec0ff */
[----:B------:R-:W-:-:S03]  /*0090*/  IMAD.MOV.U32 R4, RZ, RZ, RZ ;  /* 0x000000ffff047224 */ /* 0x000fc600078e00ff */
[----:B------:R-:W-:Y:S01]  /*00a0*/  ISETP.NE.AND P1, PT, R22, RZ, PT ;  /* 0x000000ff1600720c */ /* 0x000fe20003f25270 */
[----:B0-----:R-:W-:-:S04]  /*00b0*/  IMAD.WIDE.U32 R2, R5, 0x10, R2 ;  /* 0x0000001005027825 */ /* 0x001fc800078e0002 */
[----:B------:R-:W-:Y:S02]  /*00c0*/  IMAD R5, R5, R0, RZ ;  /* 0x0000000005057224 */ /* 0x000fe400078e02ff */
[----:B-1----:R-:W-:Y:S06]  /*00d0*/  @!P0 BRA `(.L_x_0) ;  /* 0x0000000400f48947 */ /* 0x002fec0003800000 */
[----:B------:R-:W0:Y:S01]  /*00e0*/  LDCU.64 UR4, c[0x0][0x388] ;  /* 0x00007100ff0477ac */ /* 0x000e220008000a00 */
[----:B------:R-:W-:Y:S02]  /*00f0*/  LOP3.LUT R4, R0, 0x7ffffff8, RZ, 0xc0, !PT ;  /* 0x7ffffff800047812 */ /* 0x000fe400078ec0ff */
[----:B------:R-:W-:Y:S01]  /*0100*/  MOV R15, R5 ;  /* 0x00000005000f7202 */ /* 0x000fe20000000f00 */
[----:B------:R-:W1:Y:S02]  /*0110*/  LDCU UR8, c[0x0][0x3ac] ;  /* 0x00007580ff0877ac */ /* 0x000e640008000800 */
[----:B------:R-:W-:Y:S01]  /*0120*/  IMAD.MOV R14, RZ, RZ, -R4 ;  /* 0x000000ffff0e7224 */ /* 0x000fe200078e0a04 */
[----:B0-----:R-:W-:-:S04]  /*0130*/  UIADD3 UR4, UP0, UPT, UR4, 0x30, URZ ;  /* 0x0000003004047890 */ /* 0x001fc8000ff1e0ff */
[----:B------:R-:W-:Y:S02]  /*0140*/  UIADD3.X UR5, UPT, UPT, URZ, UR5, URZ, UP0, !UPT ;  /* 0x00000005ff057290 */ /* 0x000fe400087fe4ff */
[----:B------:R-:W-:-:S04]  /*0150*/  MOV R6, UR4 ;  /* 0x0000000400067c02 */ /* 0x000fc80008000f00 */
[----:B-1----:R-:W-:-:S07]  /*0160*/  IMAD.U32 R7, RZ, RZ, UR5 ;  /* 0x00000005ff077e24 */ /* 0x002fce000f8e00ff */
.L_x_1:
[----:B0-----:R-:W2:Y:S01]  /*0170*/  LDG.E R17, desc[UR6][R6.64+-0x30] ;  /* 0xffffd00606117981 */ /* 0x001ea2000c1e1900 */
[----:B------:R-:W2:Y:S03]  /*0180*/  LDC.64 R12, c[0x0][0x3a0] ;  /* 0x0000e800ff0c7b82 */ /* 0x000ea60000000a00 */
[----:B------:R-:W3:Y:S04]  /*0190*/  LDG.E R21, desc[UR6][R2.64+0x4] ;  /* 0x0000040602157981 */ /* 0x000ee8000c1e1900 */
[----:B------:R-:W4:Y:S01]  /*01a0*/  LDG.E R20, desc[UR6][R2.64] ;  /* 0x0000000602147981 */ /* 0x000f22000c1e1900 */
[----:B------:R-:W0:Y:S08]  /*01b0*/  LDC.64 R10, c[0x0][0x398] ;  /* 0x0000e600ff0a7b82 */ /* 0x000e300000000a00 */
[----:B------:R-:W1:Y:S01]  /*01c0*/  LDC.64 R8, c[0x0][0x380] ;  /* 0x0000e000ff087b82 */ /* 0x000e620000000a00 */
[----:B--2---:R-:W-:-:S04]  /*01d0*/  IMAD.WIDE R18, R17, 0x4, R12 ;  /* 0x0000000411127825 */ /* 0x004fc800078e020c */
[----:B0-----:R-:W-:Y:S02]  /*01e0*/  IMAD.WIDE R16, R17, 0x4, R10 ;  /* 0x0000000411107825 */ /* 0x001fe400078e020a */
[----:B------:R-:W3:Y:S04]  /*01f0*/  LDG.E R18, desc[UR6][R18.64] ;  /* 0x0000000612127981 */ /* 0x000ee8000c1e1900 */
[----:B------:R-:W4:Y:S01]  /*0200*/  LDG.E R17, desc[UR6][R16.64] ;  /* 0x0000000610117981 */ /* 0x000f22000c1e1900 */
[----:B------:R-:W-:Y:S02]  /*0210*/  SHF.R.S32.HI R24, RZ, 0x1f, R15 ;  /* 0x0000001fff187819 */ /* 0x000fe4000001140f */
[----:B-1----:R-:W-:-:S04]  /*0220*/  IADD3 R8, P2, P3, R15, 0x3, R8 ;  /* 0x000000030f087810 */ /* 0x002fc80007b5e008 */
[----:B------:R-:W-:Y:S01]  /*0230*/  IADD3.X R9, PT, PT, R24, R9, RZ, P2, P3 ;  /* 0x0000000918097210 */ /* 0x000fe200017e64ff */
[----:B---3--:R-:W-:Y:S01]  /*0240*/  FADD R21, R21, -R18 ;  /* 0x8000001215157221 */ /* 0x008fe20000000000 */
[----:B----4-:R-:W-:-:S04]  /*0250*/  FADD R20, R20, -R17 ;  /* 0x8000001114147221 */ /* 0x010fc80000000000 */
[----:B------:R-:W-:-:S04]  /*0260*/  FSETP.GTU.AND P0, PT, |R21|, UR8, PT ;  /* 0x0000000815007c0b */ /* 0x000fc8000bf0c200 */
[----:B------:R-:W-:-:S04]  /*0270*/  FSETP.LE.AND P0, PT, |R20|, UR8, !P0 ;  /* 0x0000000814007c0b */ /* 0x000fc8000c703200 */
[----:B------:R-:W-:-:S05]  /*0280*/  SEL R21, RZ, 0x1, !P0 ;  /* 0x00000001ff157807 */ /* 0x000fca0004000000 */
[----:B------:R0:W-:Y:S04]  /*0290*/  STG.E.U8 desc[UR6][R8.64+-0x3], R21 ;  /* 0xfffffd1508007986 */ /* 0x0001e8000c101106 */
[----:B------:R-:W2:Y:S04]  /*02a0*/  LDG.E R19, desc[UR6][R6.64+-0x24] ;  /* 0xffffdc0606137981 */ /* 0x000ea8000c1e1900 */
[----:B------:R-:W3:Y:S04]  /*02b0*/  LDG.E R23, desc[UR6][R2.64+0x4] ;  /* 0x0000040602177981 */ /* 0x000ee8000c1e1900 */
[----:B------:R-:W4:Y:S01]  /*02c0*/  LDG.E R20, desc[UR6][R2.64] ;  /* 0x0000000602147981 */ /* 0x000f22000c1e1900 */
[----:B--2---:R-:W-:-:S04]  /*02d0*/  IMAD.WIDE R16, R19, 0x4, R12 ;  /* 0x0000000413107825 */ /* 0x004fc800078e020c */
[----:B------:R-:W-:Y:S02]  /*02e0*/  IMAD.WIDE R18, R19, 0x4, R10 ;  /* 0x0000000413127825 */ /* 0x000fe400078e020a */
[----:B------:R-:W3:Y:S04]  /*02f0*/  LDG.E R16, desc[UR6][R16.64] ;  /* 0x0000000610107981 */ /* 0x000ee8000c1e1900 */
[----:B------:R-:W4:Y:S01]  /*0300*/  LDG.E R19, desc[UR6][R18.64] ;  /* 0x0000000612137981 */ /* 0x000f22000c1e1900 */
[----:B---3--:R-:W-:Y:S01]  /*0310*/  FADD R23, R23, -R16 ;  /* 0x8000001017177221 */ /* 0x008fe20000000000 */
[----:B----4-:R-:W-:-:S04]  /*0320*/  FADD R20, R20, -R19 ;  /* 0x8000001314147221 */ /* 0x010fc80000000000 */
[----:B------:R-:W-:-:S04]  /*0330*/  FSETP.GTU.AND P0, PT, |R23|, UR8, PT ;  /* 0x0000000817007c0b */ /* 0x000fc8000bf0c200 */
[----:B------:R-:W-:-:S04]  /*0340*/  FSETP.LE.AND P0, PT, |R20|, UR8, !P0 ;  /* 0x0000000814007c0b */ /* 0x000fc8000c703200 */
[----:B------:R-:W-:-:S05]  /*0350*/  SEL R23, RZ, 0x1, !P0 ;  /* 0x00000001ff177807 */ /* 0x000fca0004000000 */
[----:B------:R1:W-:Y:S04]  /*0360*/  STG.E.U8 desc[UR6][R8.64+-0x2], R23 ;  /* 0xfffffe1708007986 */ /* 0x0003e8000c101106 */
[----:B------:R-:W0:Y:S04]  /*0370*/  LDG.E R25, desc[UR6][R6.64+-0x18] ;  /* 0xffffe80606197981 */ /* 0x000e28000c1e1900 */
[----:B------:R-:W2:Y:S04]  /*0380*/  LDG.E R19, desc[UR6][R2.64+0x4] ;  /* 0x0000040602137981 */ /* 0x000ea8000c1e1900 */
[----:B------:R-:W3:Y:S01]  /*0390*/  LDG.E R18, desc[UR6][R2.64] ;  /* 0x0000000602127981 */ /* 0x000ee2000c1e1900 */
[----:B0-----:R-:W-:-:S04]  /*03a0*/  IMAD.WIDE R20, R25, 0x4, R12 ;  /* 0x0000000419147825 */ /* 0x001fc800078e020c */
[----:B------:R-:W-:Y:S02]  /*03b0*/  IMAD.WIDE R16, R25, 0x4, R10 ;  /* 0x0000000419107825 */ /* 0x000fe400078e020a */
[----:B------:R-:W2:Y:S04]  /*03c0*/  LDG.E R20, desc[UR6][R20.64] ;  /* 0x0000000614147981 */ /* 0x000ea8000c1e1900 */
[----:B------:R-:W3:Y:S01]  /*03d0*/  LDG.E R17, desc[UR6][R16.64] ;  /* 0x0000000610117981 */ /* 0x000ee2000c1e1900 */
[----:B--2---:R-:W-:Y:S01]  /*03e0*/  FADD R19, R19, -R20 ;  /* 0x8000001413137221 */ /* 0x004fe20000000000 */
[----:B---3--:R-:W-:-:S04]  /*03f0*/  FADD R18, R18, -R17 ;  /* 0x8000001112127221 */ /* 0x008fc80000000000 */
[----:B------:R-:W-:-:S04]  /*0400*/  FSETP.GTU.AND P0, PT, |R19|, UR8, PT ;  /* 0x0000000813007c0b */ /* 0x000fc8000bf0c200 */
[----:B------:R-:W-:-:S04]  /*0410*/  FSETP.LE.AND P0, PT, |R18|, UR8, !P0 ;  /* 0x0000000812007c0b */ /* 0x000fc8000c703200 */
[----:B-1----:R-:W-:-:S05]  /*0420*/  SEL R23, RZ, 0x1, !P0 ;  /* 0x00000001ff177807 */ /* 0x002fca0004000000 */
        /* <DEDUP_REMOVED lines=12> */
[----:B0-----:R-:W-:-:S05]  /*04f0*/  SEL R23, RZ, 0x1, !P0 ;  /* 0x00000001ff177807 */ /* 0x001fca0004000000 */
        /* <DEDUP_REMOVED lines=40> */
[----:B0-----:R-:W2:Y:S04]  /*0780*/  LDG.E R23, desc[UR6][R6.64+0x24] ;  /* 0x0000240606177981 */ /* 0x001ea8000c1e1900 */
[----:B------:R-:W3:Y:S04]  /*0790*/  LDG.E R18, desc[UR6][R2.64+0x4] ;  /* 0x0000040602127981 */ /* 0x000ee8000c1e1900 */
[----:B------:R-:W4:Y:S01]  /*07a0*/  LDG.E R16, desc[UR6][R2.64] ;  /* 0x0000000602107981 */ /* 0x000f22000c1e1900 */
[----:B--2---:R-:W-:-:S04]  /*07b0*/  IMAD.WIDE R12, R23, 0x4, R12 ;  /* 0x00000004170c7825 */ /* 0x004fc800078e020c */
[----:B------:R-:W-:Y:S02]  /*07c0*/  IMAD.WIDE R10, R23, 0x4, R10 ;  /* 0x00000004170a7825 */ /* 0x000fe400078e020a */
[----:B------:R-:W3:Y:S04]  /*07d0*/  LDG.E R13, desc[UR6][R12.64] ;  /* 0x000000060c0d7981 */ /* 0x000ee8000c1e1900 */
[----:B------:R-:W4:Y:S01]  /*07e0*/  LDG.E R11, desc[UR6][R10.64] ;  /* 0x000000060a0b7981 */ /* 0x000f22000c1e1900 */
[----:B------:R-:W-:Y:S02]  /*07f0*/  IADD3 R14, PT, PT, R14, 0x8, RZ ;  /* 0x000000080e0e7810 */ /* 0x000fe40007ffe0ff */
[----:B------:R-:W-:Y:S02]  /*0800*/  IADD3 R6, P2, PT, R6, 0x60, RZ ;  /* 0x0000006006067810 */ /* 0x000fe40007f5e0ff */
[----:B------:R-:W-:-:S03]  /*0810*/  IADD3 R15, PT, PT, R15, 0x8, RZ ;  /* 0x000000080f0f7810 */ /* 0x000fc60007ffe0ff */
[----:B------:R-:W-:Y:S02]  /*0820*/  IMAD.X R7, RZ, RZ, R7, P2 ;  /* 0x000000ffff077224 */ /* 0x000fe400010e0607 */
[----:B---3--:R-:W-:Y:S01]  /*0830*/  FADD R18, R18, -R13 ;  /* 0x8000000d12127221 */ /* 0x008fe20000000000 */
[----:B----4-:R-:W-:-:S04]  /*0840*/  FADD R16, R16, -R11 ;  /* 0x8000000b10107221 */ /* 0x010fc80000000000 */
[----:B------:R-:W-:-:S04]  /*0850*/  FSETP.GTU.AND P0, PT, |R18|, UR8, PT ;  /* 0x0000000812007c0b */ /* 0x000fc8000bf0c200 */
[----:B------:R-:W-:-:S04]  /*0860*/  FSETP.LE.AND P0, PT, |R16|, UR8, !P0 ;  /* 0x0000000810007c0b */ /* 0x000fc8000c703200 */
[----:B-1----:R-:W-:Y:S02]  /*0870*/  SEL R17, RZ, 0x1, !P0 ;  /* 0x00000001ff117807 */ /* 0x002fe40004000000 */
[----:B------:R-:W-:-:S03]  /*0880*/  ISETP.NE.AND P0, PT, R14, RZ, PT ;  /* 0x000000ff0e00720c */ /* 0x000fc60003f05270 */
[----:B------:R0:W-:Y:S10]  /*0890*/  STG.E.U8 desc[UR6][R8.64+0x4], R17 ;  /* 0x0000041108007986 */ /* 0x0001f4000c101106 */
[----:B------:R-:W-:Y:S05]  /*08a0*/  @P0 BRA `(.L_x_1) ;  /* 0xfffffff800300947 */ /* 0x000fea000383ffff */
.L_x_0:
[----:B------:R-:W-:Y:S05]  /*08b0*/  @!P1 EXIT ;  /* 0x000000000000994d */ /* 0x000fea0003800000 */
[----:B------:R-:W-:Y:S02]  /*08c0*/  ISETP.GE.U32.AND P0, PT, R22, 0x4, PT ;  /* 0x000000041600780c */ /* 0x000fe40003f06070 */
[----:B------:R-:W-:-:S04]  /*08d0*/  LOP3.LUT R20, R0, 0x3, RZ, 0xc0, !PT ;  /* 0x0000000300147812 */ /* 0x000fc800078ec0ff */
[----:B------:R-:W-:-:S07]  /*08e0*/  ISETP.NE.AND P1, PT, R20, RZ, PT ;  /* 0x000000ff1400720c */ /* 0x000fce0003f25270 */
[----:B------:R-:W-:Y:S06]  /*08f0*/  @!P0 BRA `(.L_x_2) ;  /* 0x0000000000f88947 */ /* 0x000fec0003800000 */
[----:B------:R-:W1:Y:S01]  /*0900*/  LDC.64 R10, c[0x0][0x388] ;  /* 0x0000e200ff0a7b82 */ /* 0x000e620000000a00 */
[----:B------:R-:W2:Y:S01]  /*0910*/  LDG.E R19, desc[UR6][R2.64+0x4] ;  /* 0x0000040602137981 */ /* 0x000ea2000c1e1900 */
[----:B------:R-:W3:Y:S03]  /*0920*/  LDCU UR4, c[0x0][0x3ac] ;  /* 0x00007580ff0477ac */ /* 0x000ee60008000800 */
[----:B------:R-:W4:Y:S03]  /*0930*/  LDG.E R18, desc[UR6][R2.64] ;  /* 0x0000000602127981 */ /* 0x000f26000c1e1900 */
[----:B0-----:R-:W0:Y:S08]  /*0940*/  LDC.64 R8, c[0x0][0x3a0] ;  /* 0x0000e800ff087b82 */ /* 0x001e300000000a00 */
[----:B------:R-:W5:Y:S01]  /*0950*/  LDC.64 R6, c[0x0][0x398] ;  /* 0x0000e600ff067b82 */ /* 0x000f620000000a00 */
[----:B-1----:R-:W-:-:S07]  /*0960*/  IMAD.WIDE.U32 R10, R4, 0xc, R10 ;  /* 0x0000000c040a7825 */ /* 0x002fce00078e000a */
[----:B------:R-:W1:Y:S01]  /*0970*/  LDC.64 R12, c[0x0][0x380] ;  /* 0x0000e000ff0c7b82 */ /* 0x000e620000000a00 */
[----:B------:R-:W0:Y:S02]  /*0980*/  LDG.E R15, desc[UR6][R10.64] ;  /* 0x000000060a0f7981 */ /* 0x000e24000c1e1900 */
[----:B0-----:R-:W-:-:S04]  /*0990*/  IMAD.WIDE R16, R15, 0x4, R8 ;  /* 0x000000040f107825 */ /* 0x001fc800078e0208 */
[----:B-----5:R-:W-:Y:S02]  /*09a0*/  IMAD.WIDE R14, R15, 0x4, R6 ;  /* 0x000000040f0e7825 */ /* 0x020fe400078e0206 */
[----:B------:R-:W2:Y:S04]  /*09b0*/  LDG.E R16, desc[UR6][R16.64] ;  /* 0x0000000610107981 */ /* 0x000ea8000c1e1900 */
[----:B------:R-:W4:Y:S01]  /*09c0*/  LDG.E R15, desc[UR6][R14.64] ;  /* 0x000000060e0f7981 */ /* 0x000f22000c1e1900 */
[----:B--2---:R-:W-:Y:S01]  /*09d0*/  FADD R21, R19, -R16 ;  /* 0x8000001013157221 */ /* 0x004fe20000000000 */
[----:B----4-:R-:W-:Y:S01]  /*09e0*/  FADD R19, R18, -R15 ;  /* 0x8000000f12137221 */ /* 0x010fe20000000000 */
[----:B------:R-:W-:-:S03]  /*09f0*/  IMAD.IADD R18, R5, 0x1, R4 ;  /* 0x0000000105127824 */ /* 0x000fc600078e0204 */
[----:B---3--:R-:W-:Y:S02]  /*0a00*/  FSETP.GTU.AND P0, PT, |R21|, UR4, PT ;  /* 0x0000000415007c0b */ /* 0x008fe4000bf0c200 */
[C---:B-1----:R-:W-:Y:S02]  /*0a10*/  IADD3 R12, P2, PT, R18.reuse, R12, RZ ;  /* 0x0000000c120c7210 */ /* 0x042fe40007f5e0ff */
[----:B------:R-:W-:Y:S02]  /*0a20*/  FSETP.LE.AND P0, PT, |R19|, UR4, !P0 ;  /* 0x0000000413007c0b */ /* 0x000fe4000c703200 */
[----:B------:R-:W-:Y:S02]  /*0a30*/  LEA.HI.X.SX32 R13, R18, R13, 0x1, P2 ;  /* 0x0000000d120d7211 */ /* 0x000fe400010f0eff */
        /* <DEDUP_REMOVED lines=35> */
[----:B------:R-:W-:Y:S01]  /*0c70*/  IADD3 R4, PT, PT, R4, 0x4, RZ ;  /* 0x0000000404047810 */ /* 0x000fe20007ffe0ff */
[----:B---3--:R-:W-:Y:S01]  /*0c80*/  FADD R16, R16, -R9 ;  /* 0x8000000910107221 */ /* 0x008fe20000000000 */
[----:B----4-:R-:W-:-:S04]  /*0c90*/  FADD R14, R14, -R7 ;  /* 0x800000070e0e7221 */ /* 0x010fc80000000000 */
[----:B------:R-:W-:-:S04]  /*0ca0*/  FSETP.GTU.AND P0, PT, |R16|, UR4, PT ;  /* 0x0000000410007c0b */ /* 0x000fc8000bf0c200 */
[----:B------:R-:W-:-:S04]  /*0cb0*/  FSETP.LE.AND P0, PT, |R14|, UR4, !P0 ;  /* 0x000000040e007c0b */ /* 0x000fc8000c703200 */
[----:B------:R-:W-:-:S05]  /*0cc0*/  SEL R11, RZ, 0x1, !P0 ;  /* 0x00000001ff0b7807 */ /* 0x000fca0004000000 */
[----:B------:R1:W-:Y:S04]  /*0cd0*/  STG.E.U8 desc[UR6][R12.64+0x3], R11 ;  /* 0x0000030b0c007986 */ /* 0x0003e8000c101106 */
.L_x_2:
[----:B------:R-:W-:Y:S05]  /*0ce0*/  @!P1 EXIT ;  /* 0x000000000000994d */ /* 0x000fea0003800000 */
[----:B------:R-:W-:Y:S02]  /*0cf0*/  ISETP.NE.AND P0, PT, R20, 0x1, PT ;  /* 0x000000011400780c */ /* 0x000fe40003f05270 */
[----:B------:R-:W-:-:S04]  /*0d00*/  LOP3.LUT R0, R0, 0x1, RZ, 0xc0, !PT ;  /* 0x0000000100007812 */ /* 0x000fc800078ec0ff */
[----:B------:R-:W-:-:S07]  /*0d10*/  ISETP.NE.U32.AND P1, PT, R0, 0x1, PT ;  /* 0x000000010000780c */ /* 0x000fce0003f25070 */
[----:B------:R-:W-:Y:S06]  /*0d20*/  @!P0 BRA `(.L_x_3) ;  /* 0x0000000000908947 */ /* 0x000fec0003800000 */
[----:B-1----:R-:W1:Y:S01]  /*0d30*/  LDC.64 R10, c[0x0][0x388] ;  /* 0x0000e200ff0a7b82 */ /* 0x002e620000000a00 */
        /* <DEDUP_REMOVED lines=12> */
[----:B------:R-:W-:-:S05]  /*0e00*/  IMAD.IADD R19, R5, 0x1, R4 ;  /* 0x0000000105137824 */ /* 0x000fca00078e0204 */
[----:B-1----:R-:W-:-:S04]  /*0e10*/  IADD3 R12, P2, PT, R19, R12, RZ ;  /* 0x0000000c130c7210 */ /* 0x002fc80007f5e0ff */
[----:B------:R-:W-:Y:S01]  /*0e20*/  LEA.HI.X.SX32 R13, R19, R13, 0x1, P2 ;  /* 0x0000000d130d7211 */ /* 0x000fe200010f0eff */
[----:B--2---:R-:W-:Y:S01]  /*0e30*/  FADD R18, R18, -R17 ;  /* 0x8000001112127221 */ /* 0x004fe20000000000 */
[----:B----4-:R-:W-:-:S04]  /*0e40*/  FADD R0, R0, -R15 ;  /* 0x8000000f00007221 */ /* 0x010fc80000000000 */
[----:B---3--:R-:W-:-:S04]  /*0e50*/  FSETP.GTU.AND P0, PT, |R18|, UR4, PT ;  /* 0x0000000412007c0b */ /* 0x008fc8000bf0c200 */
[----:B------:R-:W-:-:S04]  /*0e60*/  FSETP.LE.AND P0, PT, |R0|, UR4, !P0 ;  /* 0x0000000400007c0b */ /* 0x000fc8000c703200 */
[----:B------:R-:W-:-:S05]  /*0e70*/  SEL R15, RZ, 0x1, !P0 ;  /* 0x00000001ff0f7807 */ /* 0x000fca0004000000 */
[----:B------:R2:W-:Y:S04]  /*0e80*/  STG.E.U8 desc[UR6][R12.64], R15 ;  /* 0x0000000f0c007986 */ /* 0x0005e8000c101106 */
[----:B------:R-:W3:Y:S04]  /*0e90*/  LDG.E R11, desc[UR6][R10.64+0xc] ;  /* 0x00000c060a0b7981 */ /* 0x000ee8000c1e1900 */
[----:B------:R-:W4:Y:S04]  /*0ea0*/  LDG.E R14, desc[UR6][R2.64+0x4] ;  /* 0x00000406020e7981 */ /* 0x000f28000c1e1900 */
[----:B------:R-:W5:Y:S01]  /*0eb0*/  LDG.E R0, desc[UR6][R2.64] ;  /* 0x0000000602007981 */ /* 0x000f62000c1e1900 */
[----:B---3--:R-:W-:-:S04]  /*0ec0*/  IMAD.WIDE R8, R11, 0x4, R8 ;  /* 0x000000040b087825 */ /* 0x008fc800078e0208 */
[----:B------:R-:W-:Y:S02]  /*0ed0*/  IMAD.WIDE R6, R11, 0x4, R6 ;  /* 0x000000040b067825 */ /* 0x000fe400078e0206 */
[----:B------:R-:W4:Y:S04]  /*0ee0*/  LDG.E R9, desc[UR6][R8.64] ;  /* 0x0000000608097981 */ /* 0x000f28000c1e1900 */
[----:B------:R-:W5:Y:S01]  /*0ef0*/  LDG.E R7, desc[UR6][R6.64] ;  /* 0x0000000606077981 */ /* 0x000f62000c1e1900 */
[----:B------:R-:W-:Y:S01]  /*0f00*/  IADD3 R4, PT, PT, R4, 0x2, RZ ;  /* 0x0000000204047810 */ /* 0x000fe20007ffe0ff */
[----:B----4-:R-:W-:Y:S01]  /*0f10*/  FADD R14, R14, -R9 ;  /* 0x800000090e0e7221 */ /* 0x010fe20000000000 */
[----:B-----5:R-:W-:-:S04]  /*0f20*/  FADD R0, R0, -R7 ;  /* 0x8000000700007221 */ /* 0x020fc80000000000 */
[----:B------:R-:W-:-:S04]  /*0f30*/  FSETP.GTU.AND P0, PT, |R14|, UR4, PT ;  /* 0x000000040e007c0b */ /* 0x000fc8000bf0c200 */
[----:B------:R-:W-:-:S04]  /*0f40*/  FSETP.LE.AND P0, PT, |R0|, UR4, !P0 ;  /* 0x0000000400007c0b */ /* 0x000fc8000c703200 */
[----:B------:R-:W-:-:S05]  /*0f50*/  SEL R11, RZ, 0x1, !P0 ;  /* 0x00000001ff0b7807 */ /* 0x000fca0004000000 */
[----:B------:R2:W-:Y:S04]  /*0f60*/  STG.E.U8 desc[UR6][R12.64+0x1], R11 ;  /* 0x0000010b0c007986 */ /* 0x0005e8000c101106 */
.L_x_3:
[----:B------:R-:W-:Y:S05]  /*0f70*/  @P1 EXIT ;  /* 0x000000000000194d */ /* 0x000fea0003800000 */
[----:B------:R-:W3:Y:S01]  /*0f80*/  LDC.64 R6, c[0x0][0x388] ;  /* 0x0000e200ff067b82 */ /* 0x000ee20000000a00 */
[----:B-12---:R-:W2:Y:S01]  /*0f90*/  LDG.E R12, desc[UR6][R2.64+0x4] ;  /* 0x00000406020c7981 */ /* 0x006ea2000c1e1900 */
[----:B------:R-:W1:Y:S03]  /*0fa0*/  LDCU UR4, c[0x0][0x3ac] ;  /* 0x00007580ff0477ac */ /* 0x000e660008000800 */
[----:B------:R-:W4:Y:S03]  /*0fb0*/  LDG.E R0, desc[UR6][R2.64] ;  /* 0x0000000602007981 */ /* 0x000f26000c1e1900 */
[----:B------:R-:W5:Y:S08]  /*0fc0*/  LDC.64 R10, c[0x0][0x3a0] ;  /* 0x0000e800ff0a7b82 */ /* 0x000f700000000a00 */
[----:B0-----:R-:W0:Y:S01]  /*0fd0*/  LDC.64 R8, c[0x0][0x398] ;  /* 0x0000e600ff087b82 */ /* 0x001e220000000a00 */
[----:B---3--:R-:W-:-:S07]  /*0fe0*/  IMAD.WIDE.U32 R6, R4, 0xc, R6 ;  /* 0x0000000c04067825 */ /* 0x008fce00078e0006 */
[----:B------:R-:W3:Y:S01]  /*0ff0*/  LDC.64 R14, c[0x0][0x380] ;  /* 0x0000e000ff0e7b82 */ /* 0x000ee20000000a00 */
[----:B------:R-:W5:Y:S02]  /*1000*/  LDG.E R7, desc[UR6][R6.64] ;  /* 0x0000000606077981 */ /* 0x000f64000c1e1900 */
[----:B-----5:R-:W-:-:S04]  /*1010*/  IMAD.WIDE R10, R7, 0x4, R10 ;  /* 0x00000004070a7825 */ /* 0x020fc800078e020a */
[----:B0-----:R-:W-:Y:S02]  /*1020*/  IMAD.WIDE R8, R7, 0x4, R8 ;  /* 0x0000000407087825 */ /* 0x001fe400078e0208 */
[----:B------:R-:W2:Y:S04]  /*1030*/  LDG.E R11, desc[UR6][R10.64] ;  /* 0x000000060a0b7981 */ /* 0x000ea8000c1e1900 */
[----:B------:R-:W4:Y:S01]  /*1040*/  LDG.E R9, desc[UR6][R8.64] ;  /* 0x0000000608097981 */ /* 0x000f22000c1e1900 */
[----:B------:R-:W-:-:S05]  /*1050*/  IMAD.IADD R5, R5, 0x1, R4 ;  /* 0x0000000105057824 */ /* 0x000fca00078e0204 */
[----:B---3--:R-:W-:-:S04]  /*1060*/  IADD3 R4, P1, PT, R5, R14, RZ ;  /* 0x0000000e05047210 */ /* 0x008fc80007f3e0ff */
[----:B------:R-:W-:Y:S01]  /*1070*/  LEA.HI.X.SX32 R5, R5, R15, 0x1, P1 ;  /* 0x0000000f05057211 */ /* 0x000fe200008f0eff */
[----:B--2---:R-:W-:Y:S01]  /*1080*/  FADD R12, R12, -R11 ;  /* 0x8000000b0c0c7221 */ /* 0x004fe20000000000 */
[----:B----4-:R-:W-:-:S04]  /*1090*/  FADD R0, R0, -R9 ;  /* 0x8000000900007221 */ /* 0x010fc80000000000 */
[----:B-1----:R-:W-:-:S04]  /*10a0*/  FSETP.GTU.AND P0, PT, |R12|, UR4, PT ;  /* 0x000000040c007c0b */ /* 0x002fc8000bf0c200 */
[----:B------:R-:W-:-:S04]  /*10b0*/  FSETP.LE.AND P0, PT, |R0|, UR4, !P0 ;  /* 0x0000000400007c0b */ /* 0x000fc8000c703200 */
[----:B------:R-:W-:-:S05]  /*10c0*/  SEL R3, RZ, 0x1, !P0 ;  /* 0x00000001ff037807 */ /* 0x000fca0004000000 */
[----:B------:R-:W-:Y:S01]  /*10d0*/  STG.E.U8 desc[UR6][R4.64], R3 ;  /* 0x0000000304007986 */ /* 0x000fe2000c101106 */
[----:B------:R-:W-:Y:S05]  /*10e0*/  EXIT ;  /* 0x000000000000794d */ /* 0x000fea0003800000 */
.L_x_4:
[----:B------:R-:W-:-:S00]  /*10f0*/  BRA `(.L_x_4) ;  /* 0xfffffffc00fc7947 */ /* 0x000fc0000383ffff */
[----:B------:R-:W-:-:S00]  /*1100*/  NOP ;  /* 0x0000000000007918 */ /* 0x000fc00000000000 */
[----:B------:R-:W-:-:S00]  /*1110*/  NOP ;  /* 0x0000000000007918 */ /* 0x000fc00000000000 */
[----:B------:R-:W-:-:S00]  /*1120*/  NOP ;  /* 0x0000000000007918 */ /* 0x000fc00000000000 */
[----:B------:R-:W-:-:S00]  /*1130*/  NOP ;  /* 0x0000000000007918 */ /* 0x000fc00000000000 */
[----:B------:R-:W-:-:S00]  /*1140*/  NOP ;  /* 0x0000000000007918 */ /* 0x000fc00000000000 */
[----:B------:R-:W-:-:S00]  /*1150*/  NOP ;  /* 0x0000000000007918 */ /* 0x000fc00000000000 */
[----:B------:R-:W-:-:S00]  /*1160*/  NOP ;  /* 0x0000000000007918 */ /* 0x000fc00000000000 */
[----:B------:R-:W-:-:S00]  /*1170*/  NOP ;  /* 0x0000000000007918 */ /* 0x000fc00000000000 */
.L_x_13:


//--------------------- .text._Z21create_anode_responseP6sensorPiPf --------------------------
	.section	.text._Z21create_anode_responseP6sensorPiPf,"ax",@progbits
	.align	128
        .global         _Z21create_anode_responseP6sensorPiPf
        .type           _Z21create_anode_responseP6sensorPiPf,@function
        .size           _Z21create_anode_responseP6sensorPiPf,(.L_x_14 - _Z21create_anode_responseP6sensorPiPf)
        .other          _Z21create_anode_responseP6sensorPiPf,@"STO_CUDA_ENTRY STV_DEFAULT"
_Z21create_anode_responseP6sensorPiPf:
.text._Z21create_anode_responseP6sensorPiPf:
[----:B------:R-:W-:Y:S01]  /*0000*/  LDC R1, c[0x0][0x37c] ;  /* 0x0000df00ff017b82 */ /* 0x000fe20000000800 */
[----:B------:R-:W0:Y:S07]  /*0010*/  S2R R7, SR_CTAID.X ;  /* 0x0000000000077919 */ /* 0x000e2e0000002500 */
[----:B------:R-:W0:Y:S01]  /*0020*/  LDC.64 R2, c[0x0][0x388] ;  /* 0x0000e200ff027b82 */ /* 0x000e220000000a00 */
[----:B------:R-:W1:Y:S07]  /*0030*/  LDCU.64 UR4, c[0x0][0x358] ;  /* 0x00006b00ff0477ac */ /* 0x000e6e0008000a00 */
[----:B------:R-:W2:Y:S01]  /*0040*/  LDC.64 R4, c[0x0][0x390] ;  /* 0x0000e400ff047b82 */ /* 0x000ea20000000a00 */
[----:B0-----:R-:W-:-:S04]  /*0050*/  IMAD.WIDE.U32 R2, R7, 0x4, R2 ;  /* 0x0000000407027825 */ /* 0x001fc800078e0002 */
[----:B--2---:R-:W-:Y:S02]  /*0060*/  IMAD.WIDE.U32 R4, R7, 0x4, R4 ;  /* 0x0000000407047825 */ /* 0x004fe400078e0004 */
[----:B-1----:R-:W2:Y:S01]  /*0070*/  LDG.E R3, desc[UR4][R2.64] ;  /* 0x0000000402037981 */ /* 0x002ea2000c1e1900 */
[----:B------:R-:W2:Y:S03]  /*0080*/  LDC.64 R6, c[0x0][0x380] ;  /* 0x0000e000ff067b82 */ /* 0x000ea60000000a00 */
[----:B------:R-:W3:Y:S01]  /*0090*/  LDG.E R5, desc[UR4][R4.64] ;  /* 0x0000000404057981 */ /* 0x000ee2000c1e1900 */
[----:B--2---:R-:W-:-:S05]  /*00a0*/  IMAD.WIDE R6, R3, 0xc, R6 ;  /* 0x0000000c03067825 */ /* 0x004fca00078e0206 */
[----:B---3--:R-:W-:Y:S01]  /*00b0*/  STG.E desc[UR4][R6.64+0x4], R5 ;  /* 0x0000040506007986 */ /* 0x008fe2000c101904 */
[----:B------:R-:W-:Y:S05]  /*00c0*/  EXIT ;  /* 0x000000000000794d */ /* 0x000fea0003800000 */
.L_x_5:
        /* <DEDUP_REMOVED lines=11> */
.L_x_14:


//--------------------- .text._Z16initialize_anodeP6sensorffPfffS1_f --------------------------
	.section	.text._Z16initialize_anodeP6sensorffPfffS1_f,"ax",@progbits
	.align	128
        .global         _Z16initialize_anodeP6sensorffPfffS1_f
        .type           _Z16initialize_anodeP6sensorffPfffS1_f,@function
        .size           _Z16initialize_anodeP6sensorffPfffS1_f,(.L_x_15 - _Z16initialize_anodeP6sensorffPfffS1_f)
        .other          _Z16initialize_anodeP6sensorffPfffS1_f,@"STO_CUDA_ENTRY STV_DEFAULT"
_Z16initialize_anodeP6sensorffPfffS1_f:
.text._Z16initialize_anodeP6sensorffPfffS1_f:
[----:B------:R-:W-:Y:S01]  /*0000*/  LDC R1, c[0x0][0x37c] ;  /* 0x0000df00ff017b82 */ /* 0x000fe20000000800 */
[----:B------:R-:W0:Y:S07]  /*0010*/  S2R R11, SR_CTAID.X ;  /* 0x00000000000b7919 */ /* 0x000e2e0000002500 */
[----:B------:R-:W0:Y:S01]  /*0020*/  LDC.64 R4, c[0x0][0x390] ;  /* 0x0000e400ff047b82 */ /* 0x000e220000000a00 */
[----:B------:R-:W1:Y:S01]  /*0030*/  LDCU.64 UR4, c[0x0][0x358] ;  /* 0x00006b00ff0477ac */ /* 0x000e620008000a00 */
[----:B------:R-:W2:Y:S06]  /*0040*/  LDCU.64 UR6, c[0x0][0x388] ;  /* 0x00007100ff0677ac */ /* 0x000eac0008000a00 */
[----:B------:R-:W2:Y:S08]  /*0050*/  LDC R0, c[0x0][0x3a8] ;  /* 0x0000ea00ff007b82 */ /* 0x000eb00000000800 */
[----:B------:R-:W3:Y:S01]  /*0060*/  LDC.64 R2, c[0x0][0x380] ;  /* 0x0000e000ff027b82 */ /* 0x000ee20000000a00 */
[----:B0-----:R-:W-:-:S06]  /*0070*/  IMAD.WIDE.U32 R4, R11, 0x4, R4 ;  /* 0x000000040b047825 */ /* 0x001fcc00078e0004 */
[----:B-1----:R-:W4:Y:S01]  /*0080*/  LDG.E R4, desc[UR4][R4.64] ;  /* 0x0000000404047981 */ /* 0x002f22000c1e1900 */
[C---:B--2---:R-:W-:Y:S01]  /*0090*/  FADD R9, R0.reuse, UR7 ;  /* 0x0000000700097e21 */ /* 0x044fe20008000000 */
[----:B------:R-:W-:Y:S01]  /*00a0*/  FADD R7, -R0, UR6 ;  /* 0x0000000600077e21 */ /* 0x000fe20008000100 */
[----:B---3--:R-:W-:Y:S01]  /*00b0*/  IMAD.WIDE.U32 R2, R11, 0xc, R2 ;  /* 0x0000000c0b027825 */ /* 0x008fe200078e0002 */
[----:B------:R-:W-:Y:S02]  /*00c0*/  PLOP3.LUT P1, PT, PT, PT, PT, 0x8, 0x80 ;  /* 0x000000000080781c */ /* 0x000fe40003f2e170 */
[----:B----4-:R-:W-:-:S04]  /*00d0*/  FSETP.GEU.AND P0, PT, R4, R9, PT ;  /* 0x000000090400720b */ /* 0x010fc80003f0e000 */
[----:B------:R-:W-:-:S13]  /*00e0*/  FSETP.LEU.OR P0, PT, R4, R7, P0 ;  /* 0x000000070400720b */ /* 0x000fda000070b400 */
[----:B------:R-:W-:Y:S05]  /*00f0*/  @P0 BRA `(.L_x_6) ;  /* 0x0000000000240947 */ /* 0x000fea0003800000 */
[----:B------:R-:W0:Y:S01]  /*0100*/  LDC.64 R4, c[0x0][0x3a0] ;  /* 0x0000e800ff047b82 */ /* 0x000e220000000a00 */
[----:B------:R-:W1:Y:S01]  /*0110*/  LDCU UR6, c[0x0][0x398] ;  /* 0x00007300ff0677ac */ /* 0x000e620008000800 */
[----:B0-----:R-:W-:-:S06]  /*0120*/  IMAD.WIDE.U32 R4, R11, 0x4, R4 ;  /* 0x000000040b047825 */ /* 0x001fcc00078e0004 */
[----:B------:R-:W2:Y:S01]  /*0130*/  LDG.E R4, desc[UR4][R4.64] ;  /* 0x0000000404047981 */ /* 0x000ea2000c1e1900 */
[----:B-1----:R-:W-:-:S05]  /*0140*/  FADD R7, -R0, UR6 ;  /* 0x0000000600077e21 */ /* 0x002fca0008000100 */
[----:B--2---:R-:W-:-:S13]  /*0150*/  FSETP.GT.AND P0, PT, R4, R7, PT ;  /* 0x000000070400720b */ /* 0x004fda0003f04000 */
[----:B------:R-:W0:Y:S02]  /*0160*/  @P0 LDC R7, c[0x0][0x39c] ;  /* 0x0000e700ff070b82 */ /* 0x000e240000000800 */
[----:B0-----:R-:W-:-:S05]  /*0170*/  @P0 FADD R7, R0, R7 ;  /* 0x0000000700070221 */ /* 0x001fca0000000000 */
[----:B------:R-:W-:-:S13]  /*0180*/  @P0 FSETP.LT.AND P1, PT, R4, R7, PT ;  /* 0x000000070400020b */ /* 0x000fda0003f21000 */
.L_x_6:
[----:B------:R-:W-:Y:S01]  /*0190*/  SEL R5, RZ, 0x1, !P1 ;  /* 0x00000001ff057807 */ /* 0x000fe20004800000 */
[----:B------:R-:W-:Y:S04]  /*01a0*/  STG.E desc[UR4][R2.64], R11 ;  /* 0x0000000b02007986 */ /* 0x000fe8000c101904 */
[----:B------:R-:W-:Y:S04]  /*01b0*/  STG.E desc[UR4][R2.64+0x4], RZ ;  /* 0x000004ff02007986 */ /* 0x000fe8000c101904 */
[----:B------:R-:W-:Y:S01]  /*01c0*/  STG.E.U8 desc[UR4][R2.64+0x8], R5 ;  /* 0x0000080502007986 */ /* 0x000fe2000c101104 */
[----:B------:R-:W-:Y:S05]  /*01d0*/  EXIT ;  /* 0x000000000000794d */ /* 0x000fea0003800000 */
.L_x_7:
        /* <DEDUP_REMOVED lines=10> */
.L_x_15:


//--------------------- .text._Z13create_voxelsP5voxelffffffff --------------------------
	.section	.text._Z13create_voxelsP5voxelffffffff,"ax",@progbits
	.align	128
        .global         _Z13create_voxelsP5voxelffffffff
        .type           _Z13create_voxelsP5voxelffffffff,@function
        .size           _Z13create_voxelsP5voxelffffffff,(.L_x_12 - _Z13create_voxelsP5voxelffffffff)
        .other          _Z13create_voxelsP5voxelffffffff,@"STO_CUDA_ENTRY STV_DEFAULT"
_Z13create_voxelsP5voxelffffffff:
.text._Z13create_voxelsP5voxelffffffff:
[----:B------:R-:W-:Y:S08]  /*0000*/  LDC R1, c[0x0][0x37c] ;  /* 0x0000df00ff017b82 */ /* 0x000ff00000000800 */
[----:B------:R-:W0:Y:S01]  /*0010*/  S2UR UR5, SR_CTAID.Y ;  /* 0x00000000000579c3 */ /* 0x000e220000002600 */
[----:B------:R-:W1:Y:S01]  /*0020*/  LDCU.64 UR10, c[0x0][0x398] ;  /* 0x00007300ff0a77ac */ /* 0x000e620008000a00 */
[----:B------:R-:W2:Y:S06]  /*0030*/  LDCU UR4, c[0x0][0x374] ;  /* 0x00006e80ff0477ac */ /* 0x000eac0008000800 */
[----:B------:R-:W3:Y:S01]  /*0040*/  S2UR UR8, SR_CTAID.X ;  /* 0x00000000000879c3 */ /* 0x000ee20000002500 */
[----:B------:R-:W4:Y:S07]  /*0050*/  LDCU.64 UR6, c[0x0][0x380] ;  /* 0x00007000ff0677ac */ /* 0x000f2e0008000a00 */
[----:B------:R-:W1:Y:S08]  /*0060*/  LDC R2, c[0x0][0x390] ;  /* 0x0000e400ff027b82 */ /* 0x000e700000000800 */
[----:B------:R-:W5:Y:S01]  /*0070*/  LDC R9, c[0x0][0x388] ;  /* 0x0000e200ff097b82 */ /* 0x000f620000000800 */
[----:B0-----:R-:W-:-:S02]  /*0080*/  I2FP.F32.U32 R5, UR5 ;  /* 0x0000000500057c45 */ /* 0x001fc40008201000 */
[----:B---3--:R-:W-:Y:S01]  /*0090*/  I2FP.F32.U32 R0, UR8 ;  /* 0x0000000800007c45 */ /* 0x008fe20008201000 */
[----:B--2---:R-:W-:Y:S01]  /*00a0*/  UIMAD UR4, UR8, UR4, URZ ;  /* 0x00000004080472a4 */ /* 0x004fe2000f8e02ff */
[----:B------:R-:W0:Y:S03]  /*00b0*/  LDCU.64 UR8, c[0x0][0x358] ;  /* 0x00006b00ff0877ac */ /* 0x000e260008000a00 */
[----:B------:R-:W-:Y:S01]  /*00c0*/  UIADD3 UR5, UP0, UPT, UR4, UR5, URZ ;  /* 0x0000000504057290 */ /* 0x000fe2000ff1e0ff */
[----:B-1----:R-:W-:-:S03]  /*00d0*/  FFMA R5, R5, UR11, R2 ;  /* 0x0000000b05057c23 */ /* 0x002fc60008000002 */
[----:B------:R-:W-:Y:S02]  /*00e0*/  UIADD3.X UR4, UPT, UPT, URZ, URZ, URZ, UP0, !UPT ;  /* 0x000000ffff047290 */ /* 0x000fe400087fe4ff */
[----:B----4-:R-:W-:Y:S01]  /*00f0*/  ULEA UR6, UP0, UR5, UR6, 0x4 ;  /* 0x0000000605067291 */ /* 0x010fe2000f8020ff */
[----:B-----5:R-:W-:Y:S01]  /*0100*/  FFMA R9, R0, UR10, R9 ;  /* 0x0000000a00097c23 */ /* 0x020fe20008000009 */
[----:B------:R-:W-:Y:S02]  /*0110*/  FMUL R0, R5, R5 ;  /* 0x0000000505007220 */ /* 0x000fe40000400000 */
[----:B------:R-:W-:Y:S02]  /*0120*/  ULEA.HI.X UR4, UR5, UR7, UR4, 0x4, UP0 ;  /* 0x0000000705047291 */ /* 0x000fe400080f2404 */
[----:B------:R-:W-:-:S04]  /*0130*/  FFMA R0, R9, R9, R0 ;  /* 0x0000000909007223 */ /* 0x000fc80000000000 */
[----:B------:R-:W-:Y:S01]  /*0140*/  MOV R3, UR4 ;  /* 0x0000000400037c02 */ /* 0x000fe20008000f00 */
[----:B------:R1:W2:Y:S01]  /*0150*/  MUFU.RSQ R7, R0 ;  /* 0x0000000000077308 */ /* 0x0002a20000001400 */
[----:B------:R-:W-:-:S04]  /*0160*/  IADD3 R2, PT, PT, R0, -0xd000000, RZ ;  /* 0xf300000000027810 */ /* 0x000fc80007ffe0ff */
[----:B------:R-:W-:Y:S02]  /*0170*/  ISETP.GT.U32.AND P0, PT, R2, 0x727fffff, PT ;  /* 0x727fffff0200780c */ /* 0x000fe40003f04070 */
[----:B------:R-:W-:-:S11]  /*0180*/  MOV R2, UR6 ;  /* 0x0000000600027c02 */ /* 0x000fd60008000f00 */
[----:B012---:R-:W-:Y:S05]  /*0190*/  @!P0 BRA `(.L_x_8) ;  /* 0x0000000000108947 */ /* 0x007fea0003800000 */
[----:B------:R-:W-:-:S07]  /*01a0*/  MOV R6, 0x1c0 ;  /* 0x000001c000067802 */ /* 0x000fce0000000f00 */
[----:B------:R-:W-:Y:S05]  /*01b0*/  CALL.REL.NOINC `($__internal_0_$__cuda_sm20_sqrt_rn_f32_slowpath) ;  /* 0x0000000000387944 */ /* 0x000fea0003c00000 */
[----:B------:R-:W-:Y:S01]  /*01c0*/  MOV R7, R4 ;  /* 0x0000000400077202 */ /* 0x000fe20000000f00 */
[----:B------:R-:W-:Y:S06]  /*01d0*/  BRA `(.L_x_9) ;  /* 0x0000000000107947 */ /* 0x000fec0003800000 */
.L_x_8:
[----:B------:R-:W-:Y:S01]  /*01e0*/  FMUL.FTZ R11, R0, R7 ;  /* 0x00000007000b7220 */ /* 0x000fe20000410000 */
[----:B------:R-:W-:-:S03]  /*01f0*/  FMUL.FTZ R7, R7, 0.5 ;  /* 0x3f00000007077820 */ /* 0x000fc60000410000 */
[----:B------:R-:W-:-:S04]  /*0200*/  FFMA R0, -R11, R11, R0 ;  /* 0x0000000b0b007223 */ /* 0x000fc80000000100 */
[----:B------:R-:W-:-:S07]  /*0210*/  FFMA R7, R0, R7, R11 ;  /* 0x0000000700077223 */ /* 0x000fce000000000b */
.L_x_9:
[----:B------:R-:W0:Y:S01]  /*0220*/  LDC.64 R10, c[0x0][0x3a0] ;  /* 0x0000e800ff0a7b82 */ /* 0x000e220000000a00 */
[----:B------:R-:W-:Y:S04]  /*0230*/  STG.E desc[UR8][R2.64], R9 ;  /* 0x0000000902007986 */ /* 0x000fe8000c101908 */
[----:B------:R-:W-:Y:S01]  /*0240*/  STG.E desc[UR8][R2.64+0x4], R5 ;  /* 0x0000040502007986 */ /* 0x000fe2000c101908 */
[----:B0-----:R-:W-:-:S03]  /*0250*/  FSETP.GEU.AND P0, PT, R7, R10, PT ;  /* 0x0000000a0700720b */ /* 0x001fc60003f0e000 */
[----:B------:R-:W-:Y:S01]  /*0260*/  STG.E desc[UR8][R2.64+0x8], R11 ;  /* 0x0000080b02007986 */ /* 0x000fe2000c101908 */
[----:B------:R-:W-:-:S05]  /*0270*/  SEL R7, RZ, 0x1, P0 ;  /* 0x00000001ff077807 */ /* 0x000fca0000000000 */
[----:B------:R-:W-:Y:S01]  /*0280*/  STG.E.U8 desc[UR8][R2.64+0xc], R7 ;  /* 0x00000c0702007986 */ /* 0x000fe2000c101108 */
[----:B------:R-:W-:Y:S05]  /*0290*/  EXIT ;  /* 0x000000000000794d */ /* 0x000fea0003800000 */
        .weak           $__internal_0_$__cuda_sm20_sqrt_rn_f32_slowpath
        .type           $__internal_0_$__cuda_sm20_sqrt_rn_f32_slowpath,@function
        .size           $__internal_0_$__cuda_sm20_sqrt_rn_f32_slowpath,(.L_x_12 - $__internal_0_$__cuda_sm20_sqrt_rn_f32_slowpath)
$__internal_0_$__cuda_sm20_sqrt_rn_f32_slowpath:
[----:B------:R-:W-:-:S13]  /*02a0*/  LOP3.LUT P0, RZ, R0, 0x7fffffff, RZ, 0xc0, !PT ;  /* 0x7fffffff00ff7812 */ /* 0x000fda000780c0ff */
[----:B------:R-:W-:Y:S01]  /*02b0*/  @!P0 MOV R4, R0 ;  /* 0x0000000000048202 */ /* 0x000fe20000000f00 */
[----:B------:R-:W-:Y:S06]  /*02c0*/  @!P0 BRA `(.L_x_10) ;  /* 0x0000000000448947 */ /* 0x000fec0003800000 */
[----:B------:R-:W-:-:S13]  /*02d0*/  FSETP.GEU.FTZ.AND P0, PT, R0, RZ, PT ;  /* 0x000000ff0000720b */ /* 0x000fda0003f1e000 */
[----:B------:R-:W-:Y:S01]  /*02e0*/  @!P0 MOV R4, 0x7fffffff ;  /* 0x7fffffff00048802 */ /* 0x000fe20000000f00 */
[----:B------:R-:W-:Y:S06]  /*02f0*/  @!P0 BRA `(.L_x_10) ;  /* 0x0000000000388947 */ /* 0x000fec0003800000 */
[----:B------:R-:W-:-:S13]  /*0300*/  FSETP.GTU.FTZ.AND P0, PT, |R0|, +INF , PT ;  /* 0x7f8000000000780b */ /* 0x000fda0003f1c200 */
[----:B------:R-:W-:Y:S01]  /*0310*/  @P0 FADD.FTZ R4, R0, 1 ;  /* 0x3f80000000040421 */ /* 0x000fe20000010000 */
[----:B------:R-:W-:Y:S06]  /*0320*/  @P0 BRA `(.L_x_10) ;  /* 0x00000000002c0947 */ /* 0x000fec0003800000 */
[----:B------:R-:W-:-:S13]  /*0330*/  FSETP.NEU.FTZ.AND P0, PT, |R0|, +INF , PT ;  /* 0x7f8000000000780b */ /* 0x000fda0003f1d200 */
[----:B------:R-:W-:Y:S01]  /*0340*/  @!P0 MOV R4, R0 ;  /* 0x0000000000048202 */ /* 0x000fe20000000f00 */
[----:B------:R-:W-:Y:S06]  /*0350*/  @!P0 BRA `(.L_x_10) ;  /* 0x0000000000208947 */ /* 0x000fec0003800000 */
[----:B------:R-:W-:-:S04]  /*0360*/  FFMA R0, R0, 1.84467440737095516160e+19, RZ ;  /* 0x5f80000000007823 */ /* 0x000fc800000000ff */
[----:B------:R-:W0:Y:S02]  /*0370*/  MUFU.RSQ R7, R0 ;  /* 0x0000000000077308 */ /* 0x000e240000001400 */
[----:B0-----:R-:W-:Y:S01]  /*0380*/  FMUL.FTZ R11, R0, R7 ;  /* 0x00000007000b7220 */ /* 0x001fe20000410000 */
[----:B------:R-:W-:-:S03]  /*0390*/  FMUL.FTZ R7, R7, 0.5 ;  /* 0x3f00000007077820 */ /* 0x000fc60000410000 */
[----:B------:R-:W-:-:S04]  /*03a0*/  FADD.FTZ R4, -R11, -RZ ;  /* 0x800000ff0b047221 */ /* 0x000fc80000010100 */
[----:B------:R-:W-:-:S04]  /*03b0*/  FFMA R4, R11, R4, R0 ;  /* 0x000000040b047223 */ /* 0x000fc80000000000 */
[----:B------:R-:W-:-:S04]  /*03c0*/  FFMA R4, R4, R7, R11 ;  /* 0x0000000704047223 */ /* 0x000fc8000000000b */
[----:B------:R-:W-:-:S07]  /*03d0*/  FMUL.FTZ R4, R4, 2.3283064365386962891e-10 ;  /* 0x2f80000004047820 */ /* 0x000fce0000410000 */
.L_x_10:
[----:B------:R-:W-:-:S04]  /*03e0*/  HFMA2 R7, -RZ, RZ, 0, 0 ;  /* 0x00000000ff077431 */ /* 0x000fc800000001ff */
[----:B------:R-:W-:Y:S05]  /*03f0*/  RET.REL.NODEC R6 `(_Z13create_voxelsP5voxelffffffff) ;  /* 0xfffffffc06007950 */ /* 0x000fea0003c3ffff */
.L_x_11:
        /* <DEDUP_REMOVED lines=16> */
.L_x_12:


//--------------------- .nv.shared.reserved.0     --------------------------
	.section	.nv.shared.reserved.0,"aw",@nobits
	.weak		__nv_reservedSMEM_offset_0_alias
	.size		__nv_reservedSMEM_offset_0_alias, 0, 64
	.other		__nv_reservedSMEM_offset_0_alias,@"STO_CUDA_RESERVED_SHARED STV_DEFAULT"
__nv_reservedSMEM_offset_0_alias:
	.zero		0
	.zero		64


//--------------------- .nv.constant0._Z22compute_active_sensorsPbP6sensorP5voxelPfS4_if --------------------------
	.section	.nv.constant0._Z22compute_active_sensorsPbP6sensorP5voxelPfS4_if,"a",@progbits
	.sectionflags	@""
	.align	4
.nv.constant0._Z22compute_active_sensorsPbP6sensorP5voxelPfS4_if:
	.zero		944


//--------------------- .nv.constant0._Z21create_anode_responseP6sensorPiPf --------------------------
	.section	.nv.constant0._Z21create_anode_responseP6sensorPiPf,"a",@progbits
	.sectionflags	@""
	.align	4
.nv.constant0._Z21create_anode_responseP6sensorPiPf:
	.zero		920


//--------------------- .nv.constant0._Z16initialize_anodeP6sensorffPfffS1_f --------------------------
	.section	.nv.constant0._Z16initialize_anodeP6sensorffPfffS1_f,"a",@progbits
	.sectionflags	@""
	.align	4
.nv.constant0._Z16initialize_anodeP6sensorffPfffS1_f:
	.zero		940


//--------------------- .nv.constant0._Z13create_voxelsP5voxelffffffff --------------------------
	.section	.nv.constant0._Z13create_voxelsP5voxelffffffff,"a",@progbits
	.sectionflags	@""
	.align	4
.nv.constant0._Z13create_voxelsP5voxelffffffff:
	.zero		936


//--------------------- SYMBOLS --------------------------

	.type		.nv.reservedSmem.offset0,@object
	.size		.nv.reservedSmem.offset0,0x4
